	.target	sm_90a

	.elftype	@"ET_EXEC"


//--------------------- .note.nv.tkinfo           --------------------------
	.section	.note.nv.tkinfo,"",@"SHT_NOTE"
	.sectionflags	@"SHF_NOTE_NV_TKINFO"
	.tkinfo
        /*0018*/ 	.word	0x00000002
        /*0030*/ 	.string	""
        /*0030*/ 	.string	"ptxas"
        /*0030*/ 	.string	"Cuda compilation tools, release 13.0, V13.0.88"
        /*0030*/ 	.string	"Build cuda_13.0.r13.0/compiler.36424714_0"
        /*0030*/ 	.string	"-arch sm_90a -m 64 "



//--------------------- .note.nv.cuinfo           --------------------------
	.section	.note.nv.cuinfo,"",@"SHT_NOTE"
	.sectionflags	@"SHF_NOTE_NV_CUINFO"
        /*0018*/ 	.short	0x0002
        /*001a*/ 	.short	0x005a
        /*001c*/ 	.short	0x0082
	.zero		2


//--------------------- .nv.info                  --------------------------
	.section	.nv.info,"",@"SHT_CUDA_INFO"
	.align	4


	//----- nvinfo : EIATTR_REGCOUNT
	.align		4
        /*0000*/ 	.byte	0x04, 0x2f
        /*0002*/ 	.short	(.L_15 - .L_14)
	.align		4
.L_14:
        /*0004*/ 	.word	index@(_ZN7cutlass13device_kernelINS_4gemm6kernel13GemmUniversalIN4cute5tupleIJiiiiEEENS1_10collective13CollectiveMmaINS1_34MainloopSm90TmaGmmaWarpSpecializedILi3ENS5_IJNS4_1CILi2EEENSA_ILi1EEESC_EEENS1_35KernelTmaWarpSpecializedCooperativeEEENS5_IJNSA_ILi192EEENSA_ILi96EEENSA_ILi128EEEEEENS_6half_tENS5_IJlSC_lEEESK_SL_NS4_8TiledMMAINS4_8MMA_AtomIJNS4_4SM904GMMA25MMA_64x96x16_F32F16F16_SSILNSP_5MajorE0ELSR_0ELNSP_7ScaleInE1ELSS_1EEEEEENS4_6LayoutISD_NS5_IJSC_NSA_ILi0EEESW_EEEEENS5_IJNS4_10UnderscoreESZ_SZ_EEEEENS4_13SM90_TMA_LOADENS4_14ComposedLayoutINS4_7SwizzleILi3ELi4ELi3EEENS4_18smem_ptr_flag_bitsILi16EEENSV_INS5_IJNSA_ILi8EEENSA_ILi64EEEEEENS5_IJS19_SC_EEEEEEEvNS4_8identityENS4_23SM90_TMA_LOAD_MULTICASTES1D_vS1E_EENS_8epilogue10collective6detail29Sm90TmaWarpSpecializedAdapterINS1I_15DefaultEpilogueISK_SL_SL_NS1H_6thread17LinearCombinationISK_Li1EffLNS1M_9ScaleType4KindE0ELNS_15FloatRoundStyleE2ESK_EENS1_15EpilogueDefaultEEEEEvvEEEEvNT_6ParamsE)
        /*0008*/ 	.word	0x000000a8


	//----- nvinfo : EIATTR_FRAME_SIZE
	.align		4
.L_15:
        /*000c*/ 	.byte	0x04, 0x11
        /*000e*/ 	.short	(.L_17 - .L_16)
	.align		4
.L_16:
        /*0010*/ 	.word	index@(_ZN7cutlass13device_kernelINS_4gemm6kernel13GemmUniversalIN4cute5tupleIJiiiiEEENS1_10collective13CollectiveMmaINS1_34MainloopSm90TmaGmmaWarpSpecializedILi3ENS5_IJNS4_1CILi2EEENSA_ILi1EEESC_EEENS1_35KernelTmaWarpSpecializedCooperativeEEENS5_IJNSA_ILi192EEENSA_ILi96EEENSA_ILi128EEEEEENS_6half_tENS5_IJlSC_lEEESK_SL_NS4_8TiledMMAINS4_8MMA_AtomIJNS4_4SM904GMMA25MMA_64x96x16_F32F16F16_SSILNSP_5MajorE0ELSR_0ELNSP_7ScaleInE1ELSS_1EEEEEENS4_6LayoutISD_NS5_IJSC_NSA_ILi0EEESW_EEEEENS5_IJNS4_10UnderscoreESZ_SZ_EEEEENS4_13SM90_TMA_LOADENS4_14ComposedLayoutINS4_7SwizzleILi3ELi4ELi3EEENS4_18smem_ptr_flag_bitsILi16EEENSV_INS5_IJNSA_ILi8EEENSA_ILi64EEEEEENS5_IJS19_SC_EEEEEEEvNS4_8identityENS4_23SM90_TMA_LOAD_MULTICASTES1D_vS1E_EENS_8epilogue10collective6detail29Sm90TmaWarpSpecializedAdapterINS1I_15DefaultEpilogueISK_SL_SL_NS1H_6thread17LinearCombinationISK_Li1EffLNS1M_9ScaleType4KindE0ELNS_15FloatRoundStyleE2ESK_EENS1_15EpilogueDefaultEEEEEvvEEEEvNT_6ParamsE)
        /*0014*/ 	.word	0x00000000


	//----- nvinfo : EIATTR_MIN_STACK_SIZE
	.align		4
.L_17:
        /*0018*/ 	.byte	0x04, 0x12
        /*001a*/ 	.short	(.L_19 - .L_18)
	.align		4
.L_18:
        /*001c*/ 	.word	index@(_ZN7cutlass13device_kernelINS_4gemm6kernel13GemmUniversalIN4cute5tupleIJiiiiEEENS1_10collective13CollectiveMmaINS1_34MainloopSm90TmaGmmaWarpSpecializedILi3ENS5_IJNS4_1CILi2EEENSA_ILi1EEESC_EEENS1_35KernelTmaWarpSpecializedCooperativeEEENS5_IJNSA_ILi192EEENSA_ILi96EEENSA_ILi128EEEEEENS_6half_tENS5_IJlSC_lEEESK_SL_NS4_8TiledMMAINS4_8MMA_AtomIJNS4_4SM904GMMA25MMA_64x96x16_F32F16F16_SSILNSP_5MajorE0ELSR_0ELNSP_7ScaleInE1ELSS_1EEEEEENS4_6LayoutISD_NS5_IJSC_NSA_ILi0EEESW_EEEEENS5_IJNS4_10UnderscoreESZ_SZ_EEEEENS4_13SM90_TMA_LOADENS4_14ComposedLayoutINS4_7SwizzleILi3ELi4ELi3EEENS4_18smem_ptr_flag_bitsILi16EEENSV_INS5_IJNSA_ILi8EEENSA_ILi64EEEEEENS5_IJS19_SC_EEEEEEEvNS4_8identityENS4_23SM90_TMA_LOAD_MULTICASTES1D_vS1E_EENS_8epilogue10collective6detail29Sm90TmaWarpSpecializedAdapterINS1I_15DefaultEpilogueISK_SL_SL_NS1H_6thread17LinearCombinationISK_Li1EffLNS1M_9ScaleType4KindE0ELNS_15FloatRoundStyleE2ESK_EENS1_15EpilogueDefaultEEEEEvvEEEEvNT_6ParamsE)
        /*0020*/ 	.word	0x00000000
.L_19:


//--------------------- .nv.compat                --------------------------
	.section	.nv.compat,"",@"SHT_CUDA_COMPAT_INFO"
	.align	4
        /*0000*/ 	.byte	0x02, 0x09, 0x01, 0x00, 0x02, 0x02, 0x04, 0x00, 0x02, 0x05, 0x05, 0x00, 0x03, 0x07, 0x01, 0x01
        /*0010*/ 	.byte	0x02, 0x03, 0x01, 0x00, 0x02, 0x06, 0x01, 0x00, 0x04, 0x0b, 0x08, 0x00, 0x00, 0x00, 0x00, 0x00
        /*0020*/ 	.byte	0x00, 0x00, 0x00, 0x00


//--------------------- .nv.info._ZN7cutlass13device_kernelINS_4gemm6kernel13GemmUniversalIN4cute5tupleIJiiiiEEENS1_10collective13CollectiveMmaINS1_34MainloopSm90TmaGmmaWarpSpecializedILi3ENS5_IJNS4_1CILi2EEENSA_ILi1EEESC_EEENS1_35KernelTmaWarpSpecializedCooperativeEEENS5_IJNSA_ILi192EEENSA_ILi96EEENSA_ILi128EEEEEENS_6half_tENS5_IJlSC_lEEESK_SL_NS4_8TiledMMAINS4_8MMA_AtomIJNS4_4SM904GMMA25MMA_64x96x16_F32F16F16_SSILNSP_5MajorE0ELSR_0ELNSP_7ScaleInE1ELSS_1EEEEEENS4_6LayoutISD_NS5_IJSC_NSA_ILi0EEESW_EEEEENS5_IJNS4_10UnderscoreESZ_SZ_EEEEENS4_13SM90_TMA_LOADENS4_14ComposedLayoutINS4_7SwizzleILi3ELi4ELi3EEENS4_18smem_ptr_flag_bitsILi16EEENSV_INS5_IJNSA_ILi8EEENSA_ILi64EEEEEENS5_IJS19_SC_EEEEEEEvNS4_8identityENS4_23SM90_TMA_LOAD_MULTICASTES1D_vS1E_EENS_8epilogue10collective6detail29Sm90TmaWarpSpecializedAdapterINS1I_15DefaultEpilogueISK_SL_SL_NS1H_6thread17LinearCombinationISK_Li1EffLNS1M_9ScaleType4KindE0ELNS_15FloatRoundStyleE2ESK_EENS1_15EpilogueDefaultEEEEEvvEEEEvNT_6ParamsE --------------------------
	.section	.nv.info._ZN7cutlass13device_kernelINS_4gemm6kernel13GemmUniversalIN4cute5tupleIJiiiiEEENS1_10collective13CollectiveMmaINS1_34MainloopSm90TmaGmmaWarpSpecializedILi3ENS5_IJNS4_1CILi2EEENSA_ILi1EEESC_EEENS1_35KernelTmaWarpSpecializedCooperativeEEENS5_IJNSA_ILi192EEENSA_ILi96EEENSA_ILi128EEEEEENS_6half_tENS5_IJlSC_lEEESK_SL_NS4_8TiledMMAINS4_8MMA_AtomIJNS4_4SM904GMMA25MMA_64x96x16_F32F16F16_SSILNSP_5MajorE0ELSR_0ELNSP_7ScaleInE1ELSS_1EEEEEENS4_6LayoutISD_NS5_IJSC_NSA_ILi0EEESW_EEEEENS5_IJNS4_10UnderscoreESZ_SZ_EEEEENS4_13SM90_TMA_LOADENS4_14ComposedLayoutINS4_7SwizzleILi3ELi4ELi3EEENS4_18smem_ptr_flag_bitsILi16EEENSV_INS5_IJNSA_ILi8EEENSA_ILi64EEEEEENS5_IJS19_SC_EEEEEEEvNS4_8identityENS4_23SM90_TMA_LOAD_MULTICASTES1D_vS1E_EENS_8epilogue10collective6detail29Sm90TmaWarpSpecializedAdapterINS1I_15DefaultEpilogueISK_SL_SL_NS1H_6thread17LinearCombinationISK_Li1EffLNS1M_9ScaleType4KindE0ELNS_15FloatRoundStyleE2ESK_EENS1_15EpilogueDefaultEEEEEvvEEEEvNT_6ParamsE,"",@"SHT_CUDA_INFO"
	.sectionflags	@""
	.align	4


	//----- nvinfo : EIATTR_CUDA_API_VERSION
	.align		4
        /*0000*/ 	.byte	0x04, 0x37
        /*0002*/ 	.short	(.L_21 - .L_20)
.L_20:
        /*0004*/ 	.word	0x00000082


	//----- nvinfo : EIATTR_KPARAM_INFO
	.align		4
.L_21:
        /*0008*/ 	.byte	0x04, 0x17
        /*000a*/ 	.short	(.L_23 - .L_22)
.L_22:
        /*000c*/ 	.word	0x00000000
        /*0010*/ 	.short	0x0000
        /*0012*/ 	.short	0x0070
        /*0014*/ 	.byte	0x00, 0xf0, 0x01, 0x10


	//----- nvinfo : EIATTR_SPARSE_MMA_MASK
	.align		4
.L_23:
        /*0018*/ 	.byte	0x03, 0x50
        /*001a*/ 	.short	0x0000


	//----- nvinfo : EIATTR_MAXREG_COUNT
	.align		4
        /*001c*/ 	.byte	0x03, 0x1b
        /*001e*/ 	.short	0x00a8


	//----- nvinfo : EIATTR_NUM_BARRIERS
	.align		4
        /*0020*/ 	.byte	0x02, 0x4c
        /*0022*/ 	.byte	0x01
	.zero		1


	//----- nvinfo : EIATTR_EXTERNS
	.align		4
        /*0024*/ 	.byte	0x04, 0x0f
        /*0026*/ 	.short	(.L_25 - .L_24)


	//   ....[0]....
	.align		4
.L_24:
        /*0028*/ 	.word	index@(__assertfail)


	//----- nvinfo : EIATTR_MERCURY_ISA_VERSION
	.align		4
.L_25:
        /*002c*/ 	.byte	0x03, 0x5f
        /*002e*/ 	.short	0x0101


	//----- nvinfo : EIATTR_INT_WARP_WIDE_INSTR_OFFSETS
	.align		4
        /*0030*/ 	.byte	0x04, 0x31
        /*0032*/ 	.short	(.L_27 - .L_26)


	//   ....[0]....
.L_26:
        /*0034*/ 	.word	0x00000460


	//   ....[1]....
        /*0038*/ 	.word	0x00000490


	//   ....[2]....
        /*003c*/ 	.word	0x00000660


	//   ....[3]....
        /*0040*/ 	.word	0x00002790


	//----- nvinfo : EIATTR_COOP_GROUP_MASK_REGIDS
	.align		4
.L_27:
        /*0044*/ 	.byte	0x04, 0x29
        /*0046*/ 	.short	(.L_29 - .L_28)


	//   ....[0]....
.L_28:
        /*0048*/ 	.word	0xffffffff


	//   ....[1]....
        /*004c*/ 	.word	0xffffffff


	//   ....[2]....
        /*0050*/ 	.word	0xffffffff


	//   ....[3]....
        /*0054*/ 	.word	0xffffffff


	//   ....[4]....
        /*0058*/ 	.word	0xffffffff


	//   ....[5]....
        /*005c*/ 	.word	0xffffffff


	//----- nvinfo : EIATTR_COOP_GROUP_INSTR_OFFSETS
	.align		4
.L_29:
        /*0060*/ 	.byte	0x04, 0x28
        /*0062*/ 	.short	(.L_31 - .L_30)


	//   ....[0]....
.L_30:
        /*0064*/ 	.word	0x00000060


	//   ....[1]....
        /*0068*/ 	.word	0x00000070


	//   ....[2]....
        /*006c*/ 	.word	0x00000130


	//   ....[3]....
        /*0070*/ 	.word	0x000002b0


	//   ....[4]....
        /*0074*/ 	.word	0x000007e0


	//   ....[5]....
        /*0078*/ 	.word	0x00001470


	//----- nvinfo : EIATTR_REG_RECONFIG
	.align		4
.L_31:
        /*007c*/ 	.byte	0x01, 0x54
	.zero		2


	//----- nvinfo : EIATTR_SYSCALL_OFFSETS
	.align		4
        /*0080*/ 	.byte	0x04, 0x46
        /*0082*/ 	.short	(.L_33 - .L_32)


	//   ....[0]....
.L_32:
        /*0084*/ 	.word	0x00001660


	//----- nvinfo : EIATTR_MBARRIER_INSTR_OFFSETS
	.align		4
.L_33:
        /*0088*/ 	.byte	0x04, 0x39
        /*008a*/ 	.short	(.L_35 - .L_34)


	//   ....[0]....
.L_34:
        /*008c*/ 	.word	0x00000230
        /*0090*/ 	.word	0x000000ff
        /*0094*/ 	.word	0x00000000
        /*0098*/ 	.short	0x0100
        /*009a*/ 	.byte	0x08
	.zero		1


	//   ....[1]....
        /*009c*/ 	.word	0x00000240
        /*00a0*/ 	.word	0x000000ff
        /*00a4*/ 	.word	0x00000018
        /*00a8*/ 	.short	0x0100
        /*00aa*/ 	.byte	0x08
	.zero		1


	//   ....[2]....
        /*00ac*/ 	.word	0x00000250
        /*00b0*/ 	.word	0x000000ff
        /*00b4*/ 	.word	0x00000008
        /*00b8*/ 	.short	0x0100
        /*00ba*/ 	.byte	0x08
	.zero		1


	//   ....[3]....
        /*00bc*/ 	.word	0x00000260
        /*00c0*/ 	.word	0x000000ff
        /*00c4*/ 	.word	0x00000020
        /*00c8*/ 	.short	0x0100
        /*00ca*/ 	.byte	0x08
	.zero		1


	//   ....[4]....
        /*00cc*/ 	.word	0x00000270
        /*00d0*/ 	.word	0x000000ff
        /*00d4*/ 	.word	0x00000010
        /*00d8*/ 	.short	0x0100
        /*00da*/ 	.byte	0x08
	.zero		1


	//   ....[5]....
        /*00dc*/ 	.word	0x00000280
        /*00e0*/ 	.word	0x000000ff
        /*00e4*/ 	.word	0x00000028
        /*00e8*/ 	.short	0x0100
        /*00ea*/ 	.byte	0x08
	.zero		1


	//   ....[6]....
        /*00ec*/ 	.word	0x000006f0
        /*00f0*/ 	.word	0x000000ff
        /*00f4*/ 	.word	0x00000040
        /*00f8*/ 	.short	0x0100
        /*00fa*/ 	.byte	0x06
	.zero		1


	//   ....[7]....
        /*00fc*/ 	.word	0x00000780
        /*0100*/ 	.word	0x000000ff
        /*0104*/ 	.word	0x00000048
        /*0108*/ 	.short	0x0100
        /*010a*/ 	.byte	0x06
	.zero		1


	//   ....[8]....
        /*010c*/ 	.word	0x00001720
        /*0110*/ 	.word	0x00000003
        /*0114*/ 	.word	0x00000000
        /*0118*/ 	.short	0x010a
        /*011a*/ 	.byte	0x3f
	.zero		1


	//   ....[9]....
        /*011c*/ 	.word	0x00001780
        /*0120*/ 	.word	0x00000003
        /*0124*/ 	.word	0x00000000
        /*0128*/ 	.short	0x010a
        /*012a*/ 	.byte	0x3f
	.zero		1


	//   ....[10]....
        /*012c*/ 	.word	0x00001f50
        /*0130*/ 	.word	0x00000005
        /*0134*/ 	.word	0x00000000
        /*0138*/ 	.short	0x010a
        /*013a*/ 	.byte	0x3f
	.zero		1


	//   ....[11]....
        /*013c*/ 	.word	0x00001f90
        /*0140*/ 	.word	0x00000005
        /*0144*/ 	.word	0x00000000
        /*0148*/ 	.short	0x010a
        /*014a*/ 	.byte	0x3f
	.zero		1


	//   ....[12]....
        /*014c*/ 	.word	0x00002640
        /*0150*/ 	.word	0x00000005
        /*0154*/ 	.word	0x00000000
        /*0158*/ 	.short	0x0101
        /*015a*/ 	.byte	0x3f
	.zero		1


	//   ....[13]....
        /*015c*/ 	.word	0x00002830
        /*0160*/ 	.word	0x00000003
        /*0164*/ 	.word	0x00000000
        /*0168*/ 	.short	0x0101
        /*016a*/ 	.byte	0x3f
	.zero		1


	//   ....[14]....
        /*016c*/ 	.word	0x00009d20
        /*0170*/ 	.word	0x00000015
        /*0174*/ 	.word	0x00000018
        /*0178*/ 	.short	0x010a
        /*017a*/ 	.byte	0x3f
	.zero		1


	//   ....[15]....
        /*017c*/ 	.word	0x0000a170
        /*0180*/ 	.word	0x00000006
        /*0184*/ 	.word	0x00000048
        /*0188*/ 	.short	0x0101
        /*018a*/ 	.byte	0x3f
	.zero		1


	//   ....[16]....
        /*018c*/ 	.word	0x0000a8b0
        /*0190*/ 	.word	0x00000007
        /*0194*/ 	.word	0x00000000
        /*0198*/ 	.short	0x010a
        /*019a*/ 	.byte	0x3f
	.zero		1


	//   ....[17]....
        /*019c*/ 	.word	0x0000a930
        /*01a0*/ 	.word	0x00000004
        /*01a4*/ 	.word	0x00000000
        /*01a8*/ 	.short	0x010a
        /*01aa*/ 	.byte	0x3f
	.zero		1


	//   ....[18]....
        /*01ac*/ 	.word	0x0000a9c0
        /*01b0*/ 	.word	0x00000005
        /*01b4*/ 	.word	0x00000000
        /*01b8*/ 	.short	0x010a
        /*01ba*/ 	.byte	0x3f
	.zero		1


	//   ....[19]....
        /*01bc*/ 	.word	0x0000aa20
        /*01c0*/ 	.word	0x00000003
        /*01c4*/ 	.word	0x00000000
        /*01c8*/ 	.short	0x010a
        /*01ca*/ 	.byte	0x3f
	.zero		1


	//   ....[20]....
        /*01cc*/ 	.word	0x0000aa70
        /*01d0*/ 	.word	0x00000005
        /*01d4*/ 	.word	0x00000000
        /*01d8*/ 	.short	0x010a
        /*01da*/ 	.byte	0x3f
	.zero		1


	//   ....[21]....
        /*01dc*/ 	.word	0x0000ab40
        /*01e0*/ 	.word	0x00000015
        /*01e4*/ 	.word	0x00000018
        /*01e8*/ 	.short	0x010a
        /*01ea*/ 	.byte	0x3f
	.zero		1


	//   ....[22]....
        /*01ec*/ 	.word	0x0000ac10
        /*01f0*/ 	.word	0x00000007
        /*01f4*/ 	.word	0x00000000
        /*01f8*/ 	.short	0x010a
        /*01fa*/ 	.byte	0x3f
	.zero		1


	//   ....[23]....
        /*01fc*/ 	.word	0x0000ac60
        /*0200*/ 	.word	0x00000004
        /*0204*/ 	.word	0x00000000
        /*0208*/ 	.short	0x010a
        /*020a*/ 	.byte	0x3f
	.zero		1


	//----- nvinfo : EIATTR_NUM_MBARRIERS
	.align		4
.L_35:
        /*020c*/ 	.byte	0x03, 0x38
        /*020e*/ 	.short	0x0008


	//----- nvinfo : EIATTR_EXIT_INSTR_OFFSETS
	.align		4
        /*0210*/ 	.byte	0x04, 0x1c
        /*0212*/ 	.short	(.L_37 - .L_36)


	//   ....[0]....
.L_36:
        /*0214*/ 	.word	0x000009b0


	//   ....[1]....
        /*0218*/ 	.word	0x000011d0


	//   ....[2]....
        /*021c*/ 	.word	0x000094c0


	//   ....[3]....
        /*0220*/ 	.word	0x00009a20


	//   ....[4]....
        /*0224*/ 	.word	0x0000aa10


	//----- nvinfo : EIATTR_MAX_THREADS
	.align		4
.L_37:
        /*0228*/ 	.byte	0x04, 0x05
        /*022a*/ 	.short	(.L_39 - .L_38)
.L_38:
        /*022c*/ 	.word	0x00000180
        /*0230*/ 	.word	0x00000001
        /*0234*/ 	.word	0x00000001


	//----- nvinfo : EIATTR_CRS_STACK_SIZE
	.align		4
.L_39:
        /*0238*/ 	.byte	0x04, 0x1e
        /*023a*/ 	.short	(.L_41 - .L_40)
.L_40:
        /*023c*/ 	.word	0x00000000


	//----- nvinfo : EIATTR_CBANK_PARAM_SIZE
	.align		4
.L_41:
        /*0240*/ 	.byte	0x03, 0x19
        /*0242*/ 	.short	0x0470


	//----- nvinfo : EIATTR_PARAM_CBANK
	.align		4
        /*0244*/ 	.byte	0x04, 0x0a
        /*0246*/ 	.short	(.L_43 - .L_42)
	.align		4
.L_42:
        /*0248*/ 	.word	index@(.nv.constant0._ZN7cutlass13device_kernelINS_4gemm6kernel13GemmUniversalIN4cute5tupleIJiiiiEEENS1_10collective13CollectiveMmaINS1_34MainloopSm90TmaGmmaWarpSpecializedILi3ENS5_IJNS4_1CILi2EEENSA_ILi1EEESC_EEENS1_35KernelTmaWarpSpecializedCooperativeEEENS5_IJNSA_ILi192EEENSA_ILi96EEENSA_ILi128EEEEEENS_6half_tENS5_IJlSC_lEEESK_SL_NS4_8TiledMMAINS4_8MMA_AtomIJNS4_4SM904GMMA25MMA_64x96x16_F32F16F16_SSILNSP_5MajorE0ELSR_0ELNSP_7ScaleInE1ELSS_1EEEEEENS4_6LayoutISD_NS5_IJSC_NSA_ILi0EEESW_EEEEENS5_IJNS4_10UnderscoreESZ_SZ_EEEEENS4_13SM90_TMA_LOADENS4_14ComposedLayoutINS4_7SwizzleILi3ELi4ELi3EEENS4_18smem_ptr_flag_bitsILi16EEENSV_INS5_IJNSA_ILi8EEENSA_ILi64EEEEEENS5_IJS19_SC_EEEEEEEvNS4_8identityENS4_23SM90_TMA_LOAD_MULTICASTES1D_vS1E_EENS_8epilogue10collective6detail29Sm90TmaWarpSpecializedAdapterINS1I_15DefaultEpilogueISK_SL_SL_NS1H_6thread17LinearCombinationISK_Li1EffLNS1M_9ScaleType4KindE0ELNS_15FloatRoundStyleE2ESK_EENS1_15EpilogueDefaultEEEEEvvEEEEvNT_6ParamsE)
        /*024c*/ 	.short	0x0210
        /*024e*/ 	.short	0x0470


	//----- nvinfo : EIATTR_SW_WAR
	.align		4
.L_43:
        /*0250*/ 	.byte	0x04, 0x36
        /*0252*/ 	.short	(.L_45 - .L_44)
.L_44:
        /*0254*/ 	.word	0x00000008
.L_45:


//--------------------- .nv.callgraph             --------------------------
	.section	.nv.callgraph,"",@"SHT_CUDA_CALLGRAPH"
	.align	4
	.sectionentsize	8
	.align		4
        /*0000*/ 	.word	0x00000000
	.align		4
        /*0004*/ 	.word	0xffffffff
	.align		4
        /*0008*/ 	.word	index@(_ZN7cutlass13device_kernelINS_4gemm6kernel13GemmUniversalIN4cute5tupleIJiiiiEEENS1_10collective13CollectiveMmaINS1_34MainloopSm90TmaGmmaWarpSpecializedILi3ENS5_IJNS4_1CILi2EEENSA_ILi1EEESC_EEENS1_35KernelTmaWarpSpecializedCooperativeEEENS5_IJNSA_ILi192EEENSA_ILi96EEENSA_ILi128EEEEEENS_6half_tENS5_IJlSC_lEEESK_SL_NS4_8TiledMMAINS4_8MMA_AtomIJNS4_4SM904GMMA25MMA_64x96x16_F32F16F16_SSILNSP_5MajorE0ELSR_0ELNSP_7ScaleInE1ELSS_1EEEEEENS4_6LayoutISD_NS5_IJSC_NSA_ILi0EEESW_EEEEENS5_IJNS4_10UnderscoreESZ_SZ_EEEEENS4_13SM90_TMA_LOADENS4_14ComposedLayoutINS4_7SwizzleILi3ELi4ELi3EEENS4_18smem_ptr_flag_bitsILi16EEENSV_INS5_IJNSA_ILi8EEENSA_ILi64EEEEEENS5_IJS19_SC_EEEEEEEvNS4_8identityENS4_23SM90_TMA_LOAD_MULTICASTES1D_vS1E_EENS_8epilogue10collective6detail29Sm90TmaWarpSpecializedAdapterINS1I_15DefaultEpilogueISK_SL_SL_NS1H_6thread17LinearCombinationISK_Li1EffLNS1M_9ScaleType4KindE0ELNS_15FloatRoundStyleE2ESK_EENS1_15EpilogueDefaultEEEEEvvEEEEvNT_6ParamsE)
	.align		4
        /*000c*/ 	.word	index@(__assertfail)
	.align		4
        /*0010*/ 	.word	0x00000000
	.align		4
        /*0014*/ 	.word	0xfffffffe
	.align		4
        /*0018*/ 	.word	0x00000000
	.align		4
        /*001c*/ 	.word	0xfffffffd
	.align		4
        /*0020*/ 	.word	0x00000000
	.align		4
        /*0024*/ 	.word	0xfffffffc


//--------------------- .nv.constant4             --------------------------
	.section	.nv.constant4,"a",@progbits
	.align	8
	.align		8
.nv.constant4:
        /*0000*/ 	.dword	__assertfail
	.align		8
        /*0008*/ 	.dword	__unnamed_1
	.align		8
        /*0010*/ 	.dword	_ZN40_INTERNAL_71c50c8d_4_k_cu_f9b73b81_176754cuda3std3__45__cpo5beginE
	.align		8
        /*0018*/ 	.dword	_ZN40_INTERNAL_71c50c8d_4_k_cu_f9b73b81_176754cuda3std3__45__cpo3endE
	.align		8
        /*0020*/ 	.dword	_ZN40_INTERNAL_71c50c8d_4_k_cu_f9b73b81_176754cuda3std3__45__cpo6cbeginE
	.align		8
        /*0028*/ 	.dword	_ZN40_INTERNAL_71c50c8d_4_k_cu_f9b73b81_176754cuda3std3__45__cpo4cendE
	.align		8
        /*0030*/ 	.dword	_ZN40_INTERNAL_71c50c8d_4_k_cu_f9b73b81_176754cuda3std3__442_GLOBAL__N__71c50c8d_4_k_cu_f9b73b81_176756ignoreE
	.align		8
        /*0038*/ 	.dword	_ZN40_INTERNAL_71c50c8d_4_k_cu_f9b73b81_176754cuda3std3__419piecewise_constructE
	.align		8
        /*0040*/ 	.dword	_ZN40_INTERNAL_71c50c8d_4_k_cu_f9b73b81_176754cuda3std3__48in_placeE
	.align		8
        /*0048*/ 	.dword	_ZN40_INTERNAL_71c50c8d_4_k_cu_f9b73b81_176754cuda3std6ranges3__45__cpo4swapE
	.align		8
        /*0050*/ 	.dword	_ZN40_INTERNAL_71c50c8d_4_k_cu_f9b73b81_176754cuda3std6ranges3__45__cpo9iter_moveE
	.align		8
        /*0058*/ 	.dword	_ZN40_INTERNAL_71c50c8d_4_k_cu_f9b73b81_176754cute7productE
	.align		8
        /*0060*/ 	.dword	_ZN40_INTERNAL_71c50c8d_4_k_cu_f9b73b81_176754cute1_E
	.align		8
        /*0068*/ 	.dword	$str$22
	.align		8
        /*0070*/ 	.dword	$str$23


//--------------------- .text._ZN7cutlass13device_kernelINS_4gemm6kernel13GemmUniversalIN4cute5tupleIJiiiiEEENS1_10collective13CollectiveMmaINS1_34MainloopSm90TmaGmmaWarpSpecializedILi3ENS5_IJNS4_1CILi2EEENSA_ILi1EEESC_EEENS1_35KernelTmaWarpSpecializedCooperativeEEENS5_IJNSA_ILi192EEENSA_ILi96EEENSA_ILi128EEEEEENS_6half_tENS5_IJlSC_lEEESK_SL_NS4_8TiledMMAINS4_8MMA_AtomIJNS4_4SM904GMMA25MMA_64x96x16_F32F16F16_SSILNSP_5MajorE0ELSR_0ELNSP_7ScaleInE1ELSS_1EEEEEENS4_6LayoutISD_NS5_IJSC_NSA_ILi0EEESW_EEEEENS5_IJNS4_10UnderscoreESZ_SZ_EEEEENS4_13SM90_TMA_LOADENS4_14ComposedLayoutINS4_7SwizzleILi3ELi4ELi3EEENS4_18smem_ptr_flag_bitsILi16EEENSV_INS5_IJNSA_ILi8EEENSA_ILi64EEEEEENS5_IJS19_SC_EEEEEEEvNS4_8identityENS4_23SM90_TMA_LOAD_MULTICASTES1D_vS1E_EENS_8epilogue10collective6detail29Sm90TmaWarpSpecializedAdapterINS1I_15DefaultEpilogueISK_SL_SL_NS1H_6thread17LinearCombinationISK_Li1EffLNS1M_9ScaleType4KindE0ELNS_15FloatRoundStyleE2ESK_EENS1_15EpilogueDefaultEEEEEvvEEEEvNT_6ParamsE --------------------------
	.section	.text._ZN7cutlass13device_kernelINS_4gemm6kernel13GemmUniversalIN4cute5tupleIJiiiiEEENS1_10collective13CollectiveMmaINS1_34MainloopSm90TmaGmmaWarpSpecializedILi3ENS5_IJNS4_1CILi2EEENSA_ILi1EEESC_EEENS1_35KernelTmaWarpSpecializedCooperativeEEENS5_IJNSA_ILi192EEENSA_ILi96EEENSA_ILi128EEEEEENS_6half_tENS5_IJlSC_lEEESK_SL_NS4_8TiledMMAINS4_8MMA_AtomIJNS4_4SM904GMMA25MMA_64x96x16_F32F16F16_SSILNSP_5MajorE0ELSR_0ELNSP_7ScaleInE1ELSS_1EEEEEENS4_6LayoutISD_NS5_IJSC_NSA_ILi0EEESW_EEEEENS5_IJNS4_10UnderscoreESZ_SZ_EEEEENS4_13SM90_TMA_LOADENS4_14ComposedLayoutINS4_7SwizzleILi3ELi4ELi3EEENS4_18smem_ptr_flag_bitsILi16EEENSV_INS5_IJNSA_ILi8EEENSA_ILi64EEEEEENS5_IJS19_SC_EEEEEEEvNS4_8identityENS4_23SM90_TMA_LOAD_MULTICASTES1D_vS1E_EENS_8epilogue10collective6detail29Sm90TmaWarpSpecializedAdapterINS1I_15DefaultEpilogueISK_SL_SL_NS1H_6thread17LinearCombinationISK_Li1EffLNS1M_9ScaleType4KindE0ELNS_15FloatRoundStyleE2ESK_EENS1_15EpilogueDefaultEEEEEvvEEEEvNT_6ParamsE,"ax",@progbits
	.align	128
.text._ZN7cutlass13device_kernelINS_4gemm6kernel13GemmUniversalIN4cute5tupleIJiiiiEEENS1_10collective13CollectiveMmaINS1_34MainloopSm90TmaGmmaWarpSpecializedILi3ENS5_IJNS4_1CILi2EEENSA_ILi1EEESC_EEENS1_35KernelTmaWarpSpecializedCooperativeEEENS5_IJNSA_ILi192EEENSA_ILi96EEENSA_ILi128EEEEEENS_6half_tENS5_IJlSC_lEEESK_SL_NS4_8TiledMMAINS4_8MMA_AtomIJNS4_4SM904GMMA25MMA_64x96x16_F32F16F16_SSILNSP_5MajorE0ELSR_0ELNSP_7ScaleInE1ELSS_1EEEEEENS4_6LayoutISD_NS5_IJSC_NSA_ILi0EEESW_EEEEENS5_IJNS4_10UnderscoreESZ_SZ_EEEEENS4_13SM90_TMA_LOADENS4_14ComposedLayoutINS4_7SwizzleILi3ELi4ELi3EEENS4_18smem_ptr_flag_bitsILi16EEENSV_INS5_IJNSA_ILi8EEENSA_ILi64EEEEEENS5_IJS19_SC_EEEEEEEvNS4_8identityENS4_23SM90_TMA_LOAD_MULTICASTES1D_vS1E_EENS_8epilogue10collective6detail29Sm90TmaWarpSpecializedAdapterINS1I_15DefaultEpilogueISK_SL_SL_NS1H_6thread17LinearCombinationISK_Li1EffLNS1M_9ScaleType4KindE0ELNS_15FloatRoundStyleE2ESK_EENS1_15EpilogueDefaultEEEEEvvEEEEvNT_6ParamsE:
        .type           _ZN7cutlass13device_kernelINS_4gemm6kernel13GemmUniversalIN4cute5tupleIJiiiiEEENS1_10collective13CollectiveMmaINS1_34MainloopSm90TmaGmmaWarpSpecializedILi3ENS5_IJNS4_1CILi2EEENSA_ILi1EEESC_EEENS1_35KernelTmaWarpSpecializedCooperativeEEENS5_IJNSA_ILi192EEENSA_ILi96EEENSA_ILi128EEEEEENS_6half_tENS5_IJlSC_lEEESK_SL_NS4_8TiledMMAINS4_8MMA_AtomIJNS4_4SM904GMMA25MMA_64x96x16_F32F16F16_SSILNSP_5MajorE0ELSR_0ELNSP_7ScaleInE1ELSS_1EEEEEENS4_6LayoutISD_NS5_IJSC_NSA_ILi0EEESW_EEEEENS5_IJNS4_10UnderscoreESZ_SZ_EEEEENS4_13SM90_TMA_LOADENS4_14ComposedLayoutINS4_7SwizzleILi3ELi4ELi3EEENS4_18smem_ptr_flag_bitsILi16EEENSV_INS5_IJNSA_ILi8EEENSA_ILi64EEEEEENS5_IJS19_SC_EEEEEEEvNS4_8identityENS4_23SM90_TMA_LOAD_MULTICASTES1D_vS1E_EENS_8epilogue10collective6detail29Sm90TmaWarpSpecializedAdapterINS1I_15DefaultEpilogueISK_SL_SL_NS1H_6thread17LinearCombinationISK_Li1EffLNS1M_9ScaleType4KindE0ELNS_15FloatRoundStyleE2ESK_EENS1_15EpilogueDefaultEEEEEvvEEEEvNT_6ParamsE,@function
        .size           _ZN7cutlass13device_kernelINS_4gemm6kernel13GemmUniversalIN4cute5tupleIJiiiiEEENS1_10collective13CollectiveMmaINS1_34MainloopSm90TmaGmmaWarpSpecializedILi3ENS5_IJNS4_1CILi2EEENSA_ILi1EEESC_EEENS1_35KernelTmaWarpSpecializedCooperativeEEENS5_IJNSA_ILi192EEENSA_ILi96EEENSA_ILi128EEEEEENS_6half_tENS5_IJlSC_lEEESK_SL_NS4_8TiledMMAINS4_8MMA_AtomIJNS4_4SM904GMMA25MMA_64x96x16_F32F16F16_SSILNSP_5MajorE0ELSR_0ELNSP_7ScaleInE1ELSS_1EEEEEENS4_6LayoutISD_NS5_IJSC_NSA_ILi0EEESW_EEEEENS5_IJNS4_10UnderscoreESZ_SZ_EEEEENS4_13SM90_TMA_LOADENS4_14ComposedLayoutINS4_7SwizzleILi3ELi4ELi3EEENS4_18smem_ptr_flag_bitsILi16EEENSV_INS5_IJNSA_ILi8EEENSA_ILi64EEEEEENS5_IJS19_SC_EEEEEEEvNS4_8identityENS4_23SM90_TMA_LOAD_MULTICASTES1D_vS1E_EENS_8epilogue10collective6detail29Sm90TmaWarpSpecializedAdapterINS1I_15DefaultEpilogueISK_SL_SL_NS1H_6thread17LinearCombinationISK_Li1EffLNS1M_9ScaleType4KindE0ELNS_15FloatRoundStyleE2ESK_EENS1_15EpilogueDefaultEEEEEvvEEEEvNT_6ParamsE,(.L_x_259 - _ZN7cutlass13device_kernelINS_4gemm6kernel13GemmUniversalIN4cute5tupleIJiiiiEEENS1_10collective13CollectiveMmaINS1_34MainloopSm90TmaGmmaWarpSpecializedILi3ENS5_IJNS4_1CILi2EEENSA_ILi1EEESC_EEENS1_35KernelTmaWarpSpecializedCooperativeEEENS5_IJNSA_ILi192EEENSA_ILi96EEENSA_ILi128EEEEEENS_6half_tENS5_IJlSC_lEEESK_SL_NS4_8TiledMMAINS4_8MMA_AtomIJNS4_4SM904GMMA25MMA_64x96x16_F32F16F16_SSILNSP_5MajorE0ELSR_0ELNSP_7ScaleInE1ELSS_1EEEEEENS4_6LayoutISD_NS5_IJSC_NSA_ILi0EEESW_EEEEENS5_IJNS4_10UnderscoreESZ_SZ_EEEEENS4_13SM90_TMA_LOADENS4_14ComposedLayoutINS4_7SwizzleILi3ELi4ELi3EEENS4_18smem_ptr_flag_bitsILi16EEENSV_INS5_IJNSA_ILi8EEENSA_ILi64EEEEEENS5_IJS19_SC_EEEEEEEvNS4_8identityENS4_23SM90_TMA_LOAD_MULTICASTES1D_vS1E_EENS_8epilogue10collective6detail29Sm90TmaWarpSpecializedAdapterINS1I_15DefaultEpilogueISK_SL_SL_NS1H_6thread17LinearCombinationISK_Li1EffLNS1M_9ScaleType4KindE0ELNS_15FloatRoundStyleE2ESK_EENS1_15EpilogueDefaultEEEEEvvEEEEvNT_6ParamsE)
        .other          _ZN7cutlass13device_kernelINS_4gemm6kernel13GemmUniversalIN4cute5tupleIJiiiiEEENS1_10collective13CollectiveMmaINS1_34MainloopSm90TmaGmmaWarpSpecializedILi3ENS5_IJNS4_1CILi2EEENSA_ILi1EEESC_EEENS1_35KernelTmaWarpSpecializedCooperativeEEENS5_IJNSA_ILi192EEENSA_ILi96EEENSA_ILi128EEEEEENS_6half_tENS5_IJlSC_lEEESK_SL_NS4_8TiledMMAINS4_8MMA_AtomIJNS4_4SM904GMMA25MMA_64x96x16_F32F16F16_SSILNSP_5MajorE0ELSR_0ELNSP_7ScaleInE1ELSS_1EEEEEENS4_6LayoutISD_NS5_IJSC_NSA_ILi0EEESW_EEEEENS5_IJNS4_10UnderscoreESZ_SZ_EEEEENS4_13SM90_TMA_LOADENS4_14ComposedLayoutINS4_7SwizzleILi3ELi4ELi3EEENS4_18smem_ptr_flag_bitsILi16EEENSV_INS5_IJNSA_ILi8EEENSA_ILi64EEEEEENS5_IJS19_SC_EEEEEEEvNS4_8identityENS4_23SM90_TMA_LOAD_MULTICASTES1D_vS1E_EENS_8epilogue10collective6detail29Sm90TmaWarpSpecializedAdapterINS1I_15DefaultEpilogueISK_SL_SL_NS1H_6thread17LinearCombinationISK_Li1EffLNS1M_9ScaleType4KindE0ELNS_15FloatRoundStyleE2ESK_EENS1_15EpilogueDefaultEEEEEvvEEEEvNT_6ParamsE,@"STO_CUDA_ENTRY STV_DEFAULT"
_ZN7cutlass13device_kernelINS_4gemm6kernel13GemmUniversalIN4cute5tupleIJiiiiEEENS1_10collective13CollectiveMmaINS1_34MainloopSm90TmaGmmaWarpSpecializedILi3ENS5_IJNS4_1CILi2EEENSA_ILi1EEESC_EEENS1_35KernelTmaWarpSpecializedCooperativeEEENS5_IJNSA_ILi192EEENSA_ILi96EEENSA_ILi128EEEEEENS_6half_tENS5_IJlSC_lEEESK_SL_NS4_8TiledMMAINS4_8MMA_AtomIJNS4_4SM904GMMA25MMA_64x96x16_F32F16F16_SSILNSP_5MajorE0ELSR_0ELNSP_7ScaleInE1ELSS_1EEEEEENS4_6LayoutISD_NS5_IJSC_NSA_ILi0EEESW_EEEEENS5_IJNS4_10UnderscoreESZ_SZ_EEEEENS4_13SM90_TMA_LOADENS4_14ComposedLayoutINS4_7SwizzleILi3ELi4ELi3EEENS4_18smem_ptr_flag_bitsILi16EEENSV_INS5_IJNSA_ILi8EEENSA_ILi64EEEEEENS5_IJS19_SC_EEEEEEEvNS4_8identityENS4_23SM90_TMA_LOAD_MULTICASTES1D_vS1E_EENS_8epilogue10collective6detail29Sm90TmaWarpSpecializedAdapterINS1I_15DefaultEpilogueISK_SL_SL_NS1H_6thread17LinearCombinationISK_Li1EffLNS1M_9ScaleType4KindE0ELNS_15FloatRoundStyleE2ESK_EENS1_15EpilogueDefaultEEEEEvvEEEEvNT_6ParamsE:
[----:B------:R-:W0:Y:S01]  /*0000*/  LDC R1, c[0x0][0x28] ;  /* 0x00000a00ff017b82 */ /* 0x000e220000000800 */
[----:B------:R-:W1:Y:S01]  /*0010*/  S2R R130, SR_TID.X ;  /* 0x0000000000827919 */ /* 0x000e620000002100 */
[----:B------:R-:W-:Y:S01]  /*0020*/  ELECT P0, URZ, PT ;  /* 0x00000000003f782f */ /* 0x000fe20003800000 */
[----:B------:R-:W-:Y:S01]  /*0030*/  BSSY B0, `(.L_x_0) ;  /* 0x000000f000007945 */ /* 0x000fe20003800000 */
[--C-:B-1----:R-:W-:Y:S02]  /*0040*/  SHF.R.U32.HI R0, RZ, 0x5, R130.reuse ;  /* 0x00000005ff007819 */ /* 0x102fe40000011682 */
[----:B------:R-:W-:-:S03]  /*0050*/  SHF.R.U32.HI R7, RZ, 0x7, R130 ;  /* 0x00000007ff077819 */ /* 0x000fc60000011682 */
[----:B------:R-:W1:Y:S04]  /*0060*/  SHFL.IDX PT, R3, R0, RZ, 0x1f ;  /* 0x00001fff00037589 */ /* 0x000e6800000e0000 */
[----:B------:R2:W3:Y:S01]  /*0070*/  SHFL.IDX PT, R2, R7, RZ, 0x1f ;  /* 0x00001fff07027589 */ /* 0x0004e200000e0000 */
[----:B-1----:R-:W-:-:S13]  /*0080*/  ISETP.NE.OR P0, PT, R3, RZ, !P0 ;  /* 0x000000ff0300720c */ /* 0x002fda0004705670 */
[----:B0-23--:R-:W-:Y:S05]  /*0090*/  @P0 BRA `(.L_x_1) ;  /* 0x0000000000200947 */ /* 0x00dfea0003800000 */
[----:B------:R-:W-:Y:S02]  /*00a0*/  ULDC.64 UR4, c[0x0][0x198] ;  /* 0x0000660000047ab9 */ /* 0x000fe40000000a00 */
[----:B------:R-:W-:Y:S02]  /*00b0*/  UIADD3 UR6, UP0, UR4, 0xf0, URZ ;  /* 0x000000f004067890 */ /* 0x000fe4000ff1e03f */
[----:B------:R-:W-:Y:S02]  /*00c0*/  UIADD3 UR4, UP1, UR4, 0x1f0, URZ ;  /* 0x000001f004047890 */ /* 0x000fe4000ff3e03f */
[----:B------:R-:W-:Y:S02]  /*00d0*/  UIADD3.X UR7, URZ, UR5, URZ, UP0, !UPT ;  /* 0x000000053f077290 */ /* 0x000fe400087fe43f */
[----:B------:R-:W-:-:S07]  /*00e0*/  UIADD3.X UR5, URZ, UR5, URZ, UP1, !UPT ;  /* 0x000000053f057290 */ /* 0x000fce0008ffe43f */
[----:B------:R0:W-:Y:S02]  /*00f0*/  UTMACCTL.PF [UR6] ;  /* 0x00000000060079b9 */ /* 0x0001e40008040000 */
[----:B------:R0:W-:Y:S02]  /*0100*/  UTMACCTL.PF [UR4] ;  /* 0x00000000040079b9 */ /* 0x0001e40008040000 */
[----:B0-----:R-:W-:Y:S01]  /*0110*/  NOP ;  /* 0x0000000000007918 */ /* 0x001fe20000000000 */
.L_x_1:
[----:B------:R-:W-:Y:S05]  /*0120*/  BSYNC B0 ;  /* 0x0000000000007941 */ /* 0x000fea0003800000 */
.L_x_0:
[----:B------:R-:W0:Y:S02]  /*0130*/  SHFL.IDX PT, R5, R0, RZ, 0x1f ;  /* 0x00001fff00057589 */ /* 0x000e2400000e0000 */
[----:B0-----:R-:W-:-:S13]  /*0140*/  ISETP.NE.AND P0, PT, R5, RZ, PT ;  /* 0x000000ff0500720c */ /* 0x001fda0003f05270 */
[----:B------:R-:W-:Y:S05]  /*0150*/  @P0 BRA `(.L_x_2) ;  /* 0x0000000000500947 */ /* 0x000fea0003800000 */
[----:B------:R-:W0:Y:S01]  /*0160*/  S2UR UR8, SR_CgaCtaId ;  /* 0x00000000000879c3 */ /* 0x000e220000008800 */
[----:B------:R-:W-:Y:S01]  /*0170*/  UMOV UR4, 0x400 ;  /* 0x0000040000047882 */ /* 0x000fe20000000000 */
[----:B------:R-:W-:Y:S01]  /*0180*/  UMOV UR5, 0x1 ;  /* 0x0000000100057882 */ /* 0x000fe20000000000 */
[----:B------:R-:W-:Y:S01]  /*0190*/  UMOV UR6, 0x4 ;  /* 0x0000000400067882 */ /* 0x000fe20000000000 */
[----:B------:R-:W-:Y:S01]  /*01a0*/  ELECT P0, URZ, PT ;  /* 0x00000000003f782f */ /* 0x000fe20003800000 */
[----:B------:R-:W-:-:S04]  /*01b0*/  UIADD3 UR6, -UR6, 0x100000, URZ ;  /* 0x0010000006067890 */ /* 0x000fc8000fffe13f */
[----:B------:R-:W-:Y:S02]  /*01c0*/  USHF.L.U32 UR7, UR6, 0xb, URZ ;  /* 0x0000000b06077899 */ /* 0x000fe4000800063f */
[----:B------:R-:W-:Y:S02]  /*01d0*/  USHF.L.U32 UR6, UR6, 0x1, URZ ;  /* 0x0000000106067899 */ /* 0x000fe4000800063f */
[----:B0-----:R-:W-:Y:S02]  /*01e0*/  ULEA UR8, UR8, UR4, 0x18 ;  /* 0x0000000408087291 */ /* 0x001fe4000f8ec03f */
[----:B------:R-:W-:-:S04]  /*01f0*/  UIADD3 UR4, -UR5, 0x100000, URZ ;  /* 0x0010000005047890 */ /* 0x000fc8000fffe13f */
[----:B------:R-:W-:Y:S02]  /*0200*/  USHF.L.U32 UR5, UR4, 0xb, URZ ;  /* 0x0000000b04057899 */ /* 0x000fe4000800063f */
[----:B------:R-:W-:Y:S01]  /*0210*/  USHF.L.U32 UR4, UR4, 0x1, URZ ;  /* 0x0000000104047899 */ /* 0x000fe2000800063f */
[----:B------:R-:W0:Y:S11]  /*0220*/  FENCE.VIEW.ASYNC.S ;  /* 0x00000000000073c6 */ /* 0x000e360000000000 */
[----:B0-----:R0:W1:Y:S01]  /*0230*/  SYNCS.EXCH.64 URZ, [UR8], UR4 ;  /* 0x00000004083f75b2 */ /* 0x0010620008000100 */
[----:B------:R0:W2:Y:S01]  /*0240*/  SYNCS.EXCH.64 URZ, [UR8+0x18], UR6 ;  /* 0x00001806083f75b2 */ /* 0x0000a20008000100 */
[----:B------:R0:W3:Y:S01]  /*0250*/  SYNCS.EXCH.64 URZ, [UR8+0x8], UR4 ;  /* 0x00000804083f75b2 */ /* 0x0000e20008000100 */
[----:B------:R0:W4:Y:S01]  /*0260*/  SYNCS.EXCH.64 URZ, [UR8+0x20], UR6 ;  /* 0x00002006083f75b2 */ /* 0x0001220008000100 */
[----:B------:R0:W0:Y:S01]  /*0270*/  SYNCS.EXCH.64 URZ, [UR8+0x10], UR4 ;  /* 0x00001004083f75b2 */ /* 0x0000220008000100 */
[----:B------:R0:W0:Y:S01]  /*0280*/  SYNCS.EXCH.64 URZ, [UR8+0x28], UR6 ;  /* 0x00002806083f75b2 */ /* 0x0000220008000100 */
[----:B------:R-:W-:Y:S01]  /*0290*/  NOP ;  /* 0x0000000000007918 */ /* 0x000fe20000000000 */
.L_x_2:
[----:B------:R-:W-:Y:S01]  /*02a0*/  SHF.R.S32.HI R9, RZ, 0x1f, R130 ;  /* 0x0000001fff097819 */ /* 0x000fe20000011482 */
[----:B------:R-:W5:Y:S01]  /*02b0*/  SHFL.IDX PT, R0, R0, RZ, 0x1f ;  /* 0x00001fff00007589 */ /* 0x000f6200000e0000 */
[----:B0-----:R-:W0:Y:S01]  /*02c0*/  S2UR UR8, SR_CTAID.X ;  /* 0x00000000000879c3 */ /* 0x001e220000002500 */
[----:B------:R-:W-:Y:S02]  /*02d0*/  ELECT P0, URZ, PT ;  /* 0x00000000003f782f */ /* 0x000fe40003800000 */
[----:B------:R-:W-:Y:S01]  /*02e0*/  LEA.HI R9, R9, R130, RZ, 0x7 ;  /* 0x0000008209097211 */ /* 0x000fe200078f38ff */
[----:B------:R-:W1:Y:S01]  /*02f0*/  S2R R4, SR_CTAID.Y ;  /* 0x0000000000047919 */ /* 0x000e620000002600 */
[----:B------:R-:W-:Y:S01]  /*0300*/  SHF.R.S32.HI R6, RZ, 0x1f, R5 ;  /* 0x0000001fff067819 */ /* 0x000fe20000011405 */
[----:B------:R-:W-:Y:S01]  /*0310*/  ULDC UR4, c[0x0][0x150] ;  /* 0x0000540000047ab9 */ /* 0x000fe20000000800 */
[----:B------:R-:W-:Y:S01]  /*0320*/  LOP3.LUT R9, R9, 0xffffff80, RZ, 0xc0, !PT ;  /* 0xffffff8009097812 */ /* 0x000fe200078ec0ff */
[----:B------:R-:W-:Y:S01]  /*0330*/  NOP ;  /* 0x0000000000007918 */ /* 0x000fe20000000000 */
[----:B------:R-:W-:Y:S01]  /*0340*/  LEA.HI R6, R6, R5, RZ, 0x2 ;  /* 0x0000000506067211 */ /* 0x000fe200078f10ff */
[----:B------:R-:W2:Y:S01]  /*0350*/  LDC R12, c[0x0][0x144] ;  /* 0x00005100ff0c7b82 */ /* 0x000ea20000000800 */
[----:B------:R-:W-:Y:S01]  /*0360*/  IMAD.MOV.U32 R19, RZ, RZ, 0x1 ;  /* 0x00000001ff137424 */ /* 0x000fe200078e00ff */
[----:B------:R-:W-:Y:S01]  /*0370*/  NOP ;  /* 0x0000000000007918 */ /* 0x000fe20000000000 */
[----:B------:R-:W-:Y:S01]  /*0380*/  IMAD.IADD R8, R130, 0x1, -R9 ;  /* 0x0000000182087824 */ /* 0x000fe200078e0a09 */
[----:B------:R-:W-:-:S02]  /*0390*/  LOP3.LUT R6, R6, 0x3ffffffc, RZ, 0xc0, !PT ;  /* 0x3ffffffc06067812 */ /* 0x000fc400078ec0ff */
[----:B------:R-:W-:Y:S02]  /*03a0*/  ISETP.NE.AND P3, PT, R2, RZ, PT ;  /* 0x000000ff0200720c */ /* 0x000fe40003f65270 */
[----:B------:R-:W-:Y:S01]  /*03b0*/  SHF.R.S32.HI R9, RZ, 0x1f, R8 ;  /* 0x0000001fff097819 */ /* 0x000fe20000011408 */
[----:B------:R-:W-:Y:S01]  /*03c0*/  IMAD.IADD R6, R5, 0x1, -R6 ;  /* 0x0000000105067824 */ /* 0x000fe200078e0a06 */
[----:B------:R-:W3:Y:S02]  /*03d0*/  LDC R14, c[0x0][0x140] ;  /* 0x00005000ff0e7b82 */ /* 0x000ee40000000800 */
[----:B------:R-:W-:Y:S02]  /*03e0*/  LEA.HI R9, R9, R8, RZ, 0x3 ;  /* 0x0000000809097211 */ /* 0x000fe400078f18ff */
[----:B-----5:R-:W-:Y:S02]  /*03f0*/  ISETP.NE.OR P0, PT, R0, RZ, !P0 ;  /* 0x000000ff0000720c */ /* 0x020fe40004705670 */
[----:B------:R-:W-:-:S02]  /*0400*/  SHF.R.S32.HI R0, RZ, 0x3, R9 ;  /* 0x00000003ff007819 */ /* 0x000fc40000011409 */
[----:B------:R-:W-:Y:S02]  /*0410*/  SHF.R.S32.HI R9, RZ, 0x1f, R9 ;  /* 0x0000001fff097819 */ /* 0x000fe40000011409 */
[----:B0-----:R-:W-:Y:S02]  /*0420*/  I2FP.F32.U32 R10, UR8 ;  /* 0x00000008000a7c45 */ /* 0x001fe40008201000 */
[----:B------:R-:W-:-:S03]  /*0430*/  LEA.HI R9, R9, R0, RZ, 0x2 ;  /* 0x0000000009097211 */ /* 0x000fc600078f10ff */
[----:B------:R-:W-:Y:S01]  /*0440*/  FMUL R10, R10, UR4 ;  /* 0x000000040a0a7c20 */ /* 0x000fe20008400000 */
[----:B------:R-:W-:Y:S01]  /*0450*/  LOP3.LUT R9, R9, 0xfffffffc, RZ, 0xc0, !PT ;  /* 0xfffffffc09097812 */ /* 0x000fe200078ec0ff */
[----:B------:R-:W-:Y:S01]  /*0460*/  VOTEU.ALL UP0, P0 ;  /* 0x00000000003f7886 */ /* 0x000fe20000000000 */
[----:B-1----:R-:W-:Y:S01]  /*0470*/  I2FP.F32.U32 R13, R4 ;  /* 0x00000004000d7245 */ /* 0x002fe20000201000 */
[----:B------:R-:W-:Y:S01]  /*0480*/  ULDC UR4, c[0x0][0x154] ;  /* 0x0000550000047ab9 */ /* 0x000fe20000000800 */
[----:B------:R-:W-:Y:S01]  /*0490*/  VOTEU.ALL UP1, P0 ;  /* 0x00000000003f7886 */ /* 0x000fe20000020000 */
[----:B------:R-:W0:Y:S01]  /*04a0*/  F2I.U32.TRUNC.NTZ R10, R10 ;  /* 0x0000000a000a7305 */ /* 0x000e22000020f000 */
[----:B------:R-:W-:Y:S01]  /*04b0*/  IMAD.IADD R9, R0, 0x1, -R9 ;  /* 0x0000000100097824 */ /* 0x000fe200078e0a09 */
[----:B------:R-:W1:Y:S01]  /*04c0*/  @!UP0 S2UR UR7, SR_CgaCtaId ;  /* 0x00000000000789c3 */ /* 0x000e620000008800 */
[----:B------:R-:W-:Y:S01]  /*04d0*/  FMUL R13, R13, UR4 ;  /* 0x000000040d0d7c20 */ /* 0x000fe20008400000 */
[----:B------:R-:W-:Y:S01]  /*04e0*/  SHF.R.S32.HI R0, RZ, 0x1f, R3 ;  /* 0x0000001fff007819 */ /* 0x000fe20000011403 */
[----:B------:R-:W-:Y:S01]  /*04f0*/  IMAD R22, R6, 0x4, R9 ;  /* 0x0000000406167824 */ /* 0x000fe200078e0209 */
[----:B------:R-:W-:Y:S01]  /*0500*/  UMOV UR4, 0x20 ;  /* 0x0000002000047882 */ /* 0x000fe20000000000 */
[----:B------:R-:W-:Y:S01]  /*0510*/  @!UP0 UMOV UR6, 0x400 ;  /* 0x0000040000068882 */ /* 0x000fe20000000000 */
[----:B------:R-:W-:Y:S01]  /*0520*/  LEA.HI R0, R0, R3, RZ, 0x2 ;  /* 0x0000000300007211 */ /* 0x000fe200078f10ff */
[----:B------:R-:W5:Y:S01]  /*0530*/  F2I.U32.TRUNC.NTZ R13, R13 ;  /* 0x0000000d000d7305 */ /* 0x000f62000020f000 */
[----:B------:R-:W-:Y:S01]  /*0540*/  LEA.HI R6, R22, R22, RZ, 0x1 ;  /* 0x0000001616067211 */ /* 0x000fe200078f08ff */
[----:B------:R-:W4:Y:S01]  /*0550*/  LDC R9, c[0x0][0x148] ;  /* 0x00005200ff097b82 */ /* 0x000f220000000800 */
[----:B------:R-:W-:Y:S01]  /*0560*/  LOP3.LUT R0, R0, 0xfffffffc, RZ, 0xc0, !PT ;  /* 0xfffffffc00007812 */ /* 0x000fe200078ec0ff */
[----:B------:R-:W-:-:S04]  /*0570*/  @!UP0 UIADD3 UR4, -UR4, 0x100000, URZ ;  /* 0x0010000004048890 */ /* 0x000fc8000fffe13f */
[----:B------:R-:W-:Y:S02]  /*0580*/  @!UP0 USHF.L.U32 UR5, UR4, 0xb, URZ ;  /* 0x0000000b04058899 */ /* 0x000fe4000800063f */
[----:B------:R-:W-:Y:S01]  /*0590*/  @!UP0 USHF.L.U32 UR4, UR4, 0x1, URZ ;  /* 0x0000000104048899 */ /* 0x000fe2000800063f */
[----:B------:R-:W-:Y:S01]  /*05a0*/  LOP3.LUT R11, R6, 0xfffffffe, RZ, 0xc0, !PT ;  /* 0xfffffffe060b7812 */ /* 0x000fe200078ec0ff */
[----:B0-----:R-:W-:Y:S01]  /*05b0*/  IMAD.MOV R15, RZ, RZ, -R10 ;  /* 0x000000ffff0f7224 */ /* 0x001fe200078e0a0a */
[----:B---3--:R-:W-:Y:S01]  /*05c0*/  ISETP.EQ.U32.AND P2, PT, R14, 0x1, PT ;  /* 0x000000010e00780c */ /* 0x008fe20003f42070 */
[----:B------:R-:W-:Y:S02]  /*05d0*/  IMAD.IADD R3, R3, 0x1, -R0 ;  /* 0x0000000103037824 */ /* 0x000fe400078e0a00 */
[----:B--2---:R-:W-:Y:S02]  /*05e0*/  IMAD R6, R12, R15, UR8 ;  /* 0x000000080c067e24 */ /* 0x004fe4000f8e020f */
[----:B------:R-:W-:Y:S01]  /*05f0*/  IMAD.IADD R11, R22, 0x1, -R11 ;  /* 0x00000001160b7824 */ /* 0x000fe200078e0a0b */
[----:B------:R-:W-:-:S02]  /*0600*/  ISETP.NE.AND P1, PT, R3, 0x3, PT ;  /* 0x000000030300780c */ /* 0x000fc40003f25270 */
[----:B-----5:R-:W-:Y:S02]  /*0610*/  IADD3 R24, -R13, RZ, RZ ;  /* 0x000000ff0d187210 */ /* 0x020fe40007ffe1ff */
[----:B------:R-:W-:Y:S01]  /*0620*/  ISETP.NE.AND P4, PT, R11, R6, PT ;  /* 0x000000060b00720c */ /* 0x000fe20003f85270 */
[----:B------:R-:W-:Y:S01]  /*0630*/  IMAD.SHL.U32 R11, R22, 0x4, RZ ;  /* 0x00000004160b7824 */ /* 0x000fe200078e00ff */
[----:B-1----:R-:W-:Y:S01]  /*0640*/  @!UP0 ULEA UR6, UR7, UR6, 0x18 ;  /* 0x0000000607068291 */ /* 0x002fe2000f8ec03f */
[----:B------:R-:W-:Y:S01]  /*0650*/  ISETP.EQ.OR P1, PT, R3, RZ, !P1 ;  /* 0x000000ff0300720c */ /* 0x000fe20004f22670 */
[----:B------:R-:W-:Y:S01]  /*0660*/  VOTEU.ALL UP0, P0 ;  /* 0x00000000003f7886 */ /* 0x000fe20000000000 */
[----:B------:R-:W-:Y:S01]  /*0670*/  LOP3.LUT P0, RZ, R8, 0x7, RZ, 0xc0, !PT ;  /* 0x0000000708ff7812 */ /* 0x000fe2000780c0ff */
[----:B------:R-:W-:Y:S01]  /*0680*/  VIADD R8, R2, 0xffffffff ;  /* 0xffffffff02087836 */ /* 0x000fe20000000000 */
[----:B------:R-:W-:Y:S01]  /*0690*/  LOP3.LUT R22, R22, 0xc, R11, 0x78, !PT ;  /* 0x0000000c16167812 */ /* 0x000fe200078e780b */
[----:B----4-:R-:W-:Y:S01]  /*06a0*/  IMAD R11, R9, R24, R4 ;  /* 0x00000018090b7224 */ /* 0x010fe200078e0204 */
[----:B------:R-:W-:-:S02]  /*06b0*/  ISETP.EQ.AND P1, PT, R2, RZ, P1 ;  /* 0x000000ff0200720c */ /* 0x000fc40000f22270 */
[C---:B------:R-:W-:Y:S02]  /*06c0*/  ISETP.LT.U32.AND P0, PT, R22.reuse, 0x2, !P0 ;  /* 0x000000021600780c */ /* 0x040fe40004701070 */
[----:B------:R-:W-:Y:S01]  /*06d0*/  @P4 LEA.HI R0, R22, R22, RZ, 0x1 ;  /* 0x0000001616004211 */ /* 0x000fe200078f08ff */
[----:B------:R-:W0:Y:S02]  /*06e0*/  FENCE.VIEW.ASYNC.S ;  /* 0x00000000000073c6 */ /* 0x000e240000000000 */
[----:B0-----:R0:W1:Y:S01]  /*06f0*/  @!UP0 SYNCS.EXCH.64 URZ, [UR6+0x40], UR4 ;  /* 0x00004004063f85b2 */ /* 0x0010620008000100 */
[----:B------:R-:W-:Y:S02]  /*0700*/  ISETP.GE.U32.AND P6, PT, R8, 0x2, PT ;  /* 0x000000020800780c */ /* 0x000fe40003fc6070 */
[----:B------:R-:W-:Y:S02]  /*0710*/  @P4 SHF.R.S32.HI R0, RZ, 0x1, R0 ;  /* 0x00000001ff004819 */ /* 0x000fe40000011400 */
[----:B------:R-:W-:-:S02]  /*0720*/  SEL R18, RZ, 0x1, !P1 ;  /* 0x00000001ff127807 */ /* 0x000fc40004800000 */
[----:B------:R-:W-:Y:S02]  /*0730*/  @P4 ISETP.NE.AND P5, PT, R0, R11, PT ;  /* 0x0000000b0000420c */ /* 0x000fe40003fa5270 */
[----:B------:R-:W-:Y:S02]  /*0740*/  SEL R0, RZ, 0x1, !P0 ;  /* 0x00000001ff007807 */ /* 0x000fe40004000000 */
[----:B------:R-:W-:Y:S02]  /*0750*/  @P4 SEL R19, RZ, 0x1, P5 ;  /* 0x00000001ff134807 */ /* 0x000fe40002800000 */
[----:B------:R-:W-:Y:S02]  /*0760*/  SEL R18, R18, 0x2, P6 ;  /* 0x0000000212127807 */ /* 0x000fe40003000000 */
[----:B------:R-:W-:Y:S01]  /*0770*/  LOP3.LUT R19, R19, R0, RZ, 0xc0, !PT ;  /* 0x0000000013137212 */ /* 0x000fe200078ec0ff */
[----:B------:R0:W2:Y:S01]  /*0780*/  @!UP1 SYNCS.EXCH.64 URZ, [UR6+0x48], UR4 ;  /* 0x00004804063f95b2 */ /* 0x0000a20008000100 */
[----:B------:R-:W-:Y:S01]  /*0790*/  LOP3.LUT R0, R130, 0x7f, RZ, 0xc0, !PT ;  /* 0x0000007f82007812 */ /* 0x000fe200078ec0ff */
[----:B------:R-:W-:Y:S01]  /*07a0*/  NOP ;  /* 0x0000000000007918 */ /* 0x000fe20000000000 */
[----:B------:R-:W-:Y:S05]  /*07b0*/  @!P2 BRA `(.L_x_3) ;  /* 0x000000000008a947 */ /* 0x000fea0003800000 */
[----:B-12---:R-:W-:Y:S01]  /*07c0*/  UCGABAR_ARV ;  /* 0x00000000000079c7 */ /* 0x006fe20008000000 */
[----:B------:R-:W-:Y:S05]  /*07d0*/  BRA `(.L_x_4) ;  /* 0x0000000000047947 */ /* 0x000fea0003800000 */
.L_x_3:
[----:B-12---:R-:W-:Y:S01]  /*07e0*/  NOP ;  /* 0x0000000000007918 */ /* 0x006fe20000000000 */
.L_x_4:
[----:B------:R-:W1:Y:S01]  /*07f0*/  LDC R2, c[0x0][0x65c] ;  /* 0x00019700ff027b82 */ /* 0x000e620000000800 */
[----:B------:R-:W-:Y:S02]  /*0800*/  IMAD.U32 R10, RZ, RZ, UR8 ;  /* 0x00000008ff0a7e24 */ /* 0x000fe4000f8e00ff */
[----:B------:R-:W-:Y:S01]  /*0810*/  IMAD.MOV.U32 R11, RZ, RZ, RZ ;  /* 0x000000ffff0b7224 */ /* 0x000fe200078e00ff */
[----:B-1----:R-:W-:-:S04]  /*0820*/  ISETP.NE.AND P1, PT, R2, 0x1, PT ;  /* 0x000000010200780c */ /* 0x002fc80003f25270 */
[----:B------:R-:W-:-:S09]  /*0830*/  P2R R5, PR, RZ, 0x2 ;  /* 0x00000002ff057803 */ /* 0x000fd20000000000 */
[----:B------:R-:W1:Y:S01]  /*0840*/  @P1 LDC R17, c[0x0][0x10] ;  /* 0x00000400ff111b82 */ /* 0x000e620000000800 */
[----:B------:R-:W-:Y:S02]  /*0850*/  @P1 IMAD.MOV.U32 R5, RZ, RZ, RZ ;  /* 0x000000ffff051224 */ /* 0x000fe400078e00ff */
[----:B------:R-:W-:-:S05]  /*0860*/  @P1 IMAD.MOV.U32 R15, RZ, RZ, RZ ;  /* 0x000000ffff0f1224 */ /* 0x000fca00078e00ff */
[----:B------:R-:W2:Y:S01]  /*0870*/  @!P1 LDC R13, c[0x0][0xc] ;  /* 0x00000300ff0d9b82 */ /* 0x000ea20000000800 */
[----:B0-----:R-:W-:Y:S01]  /*0880*/  ULDC UR4, c[0x0][0xc] ;  /* 0x0000030000047ab9 */ /* 0x001fe20000000800 */
[----:B------:R-:W-:Y:S01]  /*0890*/  ULDC UR5, c[0x0][0x10] ;  /* 0x0000040000057ab9 */ /* 0x000fe20000000800 */
[----:B------:R-:W-:Y:S01]  /*08a0*/  ULDC UR6, c[0x0][0x14] ;  /* 0x0000050000067ab9 */ /* 0x000fe20000000800 */
[----:B------:R-:W-:-:S04]  /*08b0*/  UIMAD.WIDE.U32 UR4, UR4, UR5, URZ ;  /* 0x00000005040472a5 */ /* 0x000fc8000f8e003f */
[----:B------:R-:W-:Y:S02]  /*08c0*/  UIMAD.WIDE.U32 UR38, UR4, UR6, URZ ;  /* 0x00000006042672a5 */ /* 0x000fe4000f8e003f */
[----:B------:R-:W-:-:S04]  /*08d0*/  UIMAD UR41, UR5, UR6, URZ ;  /* 0x00000006052972a4 */ /* 0x000fc8000f8e023f */
[----:B------:R-:W-:Y:S01]  /*08e0*/  UIADD3 UR41, UR39, UR41, URZ ;  /* 0x0000002927297290 */ /* 0x000fe2000fffe03f */
[----:B-1----:R-:W-:-:S04]  /*08f0*/  @P1 IMAD.WIDE.U32 R16, R17, UR8, R4 ;  /* 0x0000000811101c25 */ /* 0x002fc8000f8e0004 */
[----:B------:R-:W-:Y:S02]  /*0900*/  @P1 IMAD.IADD R17, R17, 0x1, R15 ;  /* 0x0000000111111824 */ /* 0x000fe400078e020f */
[----:B--2---:R-:W-:-:S04]  /*0910*/  @!P1 IMAD.WIDE.U32 R10, R4, R13, R10 ;  /* 0x0000000d040a9225 */ /* 0x004fc800078e000a */
[----:B------:R-:W-:Y:S01]  /*0920*/  @!P1 IMAD.MOV.U32 R17, RZ, RZ, R11 ;  /* 0x000000ffff119224 */ /* 0x000fe200078e000b */
[----:B------:R-:W-:Y:S01]  /*0930*/  @!P1 MOV R16, R10 ;  /* 0x0000000a00109202 */ /* 0x000fe20000000f00 */
[----:B------:R-:W-:Y:S06]  /*0940*/  @!P2 BRA `(.L_x_5) ;  /* 0x00000000000ca947 */ /* 0x000fec0003800000 */
[----:B------:R-:W-:Y:S01]  /*0950*/  UCGABAR_WAIT ;  /* 0x0000000000007dc7 */ /* 0x000fe20008000000 */
[----:B------:R-:W-:Y:S01]  /*0960*/  CCTL.IVALL ;  /* 0x00000000ff00798f */ /* 0x000fe20002000000 */
[----:B------:R-:W-:Y:S05]  /*0970*/  BRA `(.L_x_6) ;  /* 0x0000000000047947 */ /* 0x000fea0003800000 */
.L_x_5:
[----:B------:R-:W-:Y:S06]  /*0980*/  BAR.SYNC.DEFER_BLOCKING 0x0 ;  /* 0x0000000000007b1d */ /* 0x000fec0000010000 */
.L_x_6:
[----:B------:R-:W-:Y:S05]  /*0990*/  @!P3 BRA `(.L_x_7) ;  /* 0x0000008800ccb947 */ /* 0x000fea0003800000 */
[----:B------:R-:W-:-:S13]  /*09a0*/  ISETP.GT.U32.AND P0, PT, R8, 0x1, PT ;  /* 0x000000010800780c */ /* 0x000fda0003f04070 */
[----:B------:R-:W-:Y:S05]  /*09b0*/  @P0 EXIT ;  /* 0x000000000000094d */ /* 0x000fea0003800000 */
[----:B------:R-:W-:Y:S01]  /*09c0*/  ULDC.64 UR4, c[0x0][0x650] ;  /* 0x0001940000047ab9 */ /* 0x000fe20000000a00 */
[----:B------:R-:W-:Y:S01]  /*09d0*/  PRMT R3, RZ, 0x7610, R3 ;  /* 0x00007610ff037816 */ /* 0x000fe20000000003 */
[----:B------:R-:W-:Y:S01]  /*09e0*/  IMAD.MOV.U32 R131, RZ, RZ, -0x1 ;  /* 0xffffffffff837424 */ /* 0x000fe200078e00ff */
[----:B------:R-:W-:Y:S01]  /*09f0*/  ISETP.GE.U32.AND P0, PT, R16, UR4, PT ;  /* 0x0000000410007c0c */ /* 0x000fe2000bf06070 */
[----:B------:R-:W-:Y:S02]  /*0a00*/  IMAD.MOV.U32 R135, RZ, RZ, -0x1 ;  /* 0xffffffffff877424 */ /* 0x000fe400078e00ff */
[----:B------:R-:W-:Y:S01]  /*0a10*/  IMAD.MOV.U32 R23, RZ, RZ, -0x1 ;  /* 0xffffffffff177424 */ /* 0x000fe200078e00ff */
[----:B------:R-:W-:-:S13]  /*0a20*/  ISETP.GE.U32.AND.EX P0, PT, R17, UR5, PT, P0 ;  /* 0x0000000511007c0c */ /* 0x000fda000bf06100 */
[----:B------:R-:W-:Y:S05]  /*0a30*/  @P0 BRA `(.L_x_8) ;  /* 0x00000004002c0947 */ /* 0x000fea0003800000 */
[----:B------:R-:W0:Y:S01]  /*0a40*/  LDC.64 R26, c[0x0][0x628] ;  /* 0x00018a00ff1a7b82 */ /* 0x000e220000000a00 */
[----:B------:R-:W-:Y:S02]  /*0a50*/  IMAD.MOV.U32 R10, RZ, RZ, R16 ;  /* 0x000000ffff0a7224 */ /* 0x000fe400078e0010 */
[----:B------:R-:W-:-:S05]  /*0a60*/  IMAD.MOV.U32 R11, RZ, RZ, R17 ;  /* 0x000000ffff0b7224 */ /* 0x000fca00078e0011 */
[----:B------:R-:W1:Y:S08]  /*0a70*/  LDC R8, c[0x0][0x630] ;  /* 0x00018c00ff087b82 */ /* 0x000e700000000800 */
[----:B------:R-:W2:Y:S01]  /*0a80*/  LDC.64 R28, c[0x0][0x620] ;  /* 0x00018800ff1c7b82 */ /* 0x000ea20000000a00 */
[----:B0-----:R-:W-:-:S04]  /*0a90*/  ISETP.NE.U32.AND P0, PT, R26, RZ, PT ;  /* 0x000000ff1a00720c */ /* 0x001fc80003f05070 */
[----:B------:R-:W-:-:S13]  /*0aa0*/  ISETP.NE.AND.EX P0, PT, R27, RZ, PT, P0 ;  /* 0x000000ff1b00720c */ /* 0x000fda0003f05300 */
[----:B-12---:R-:W-:Y:S05]  /*0ab0*/  @!P0 BRA `(.L_x_9) ;  /* 0x0000000000288947 */ /* 0x006fea0003800000 */
[----:B------:R-:W0:Y:S02]  /*0ac0*/  LDC R3, c[0x0][0x634] ;  /* 0x00018d00ff037b82 */ /* 0x000e240000000800 */
[----:B0-----:R-:W-:-:S05]  /*0ad0*/  IADD3 R3, P0, R16, R3, RZ ;  /* 0x0000000310037210 */ /* 0x001fca0007f1e0ff */
[----:B------:R-:W-:-:S04]  /*0ae0*/  IMAD.X R21, RZ, RZ, R17, P0 ;  /* 0x000000ffff157224 */ /* 0x000fc800000e0611 */
[----:B------:R-:W-:-:S04]  /*0af0*/  IMAD.WIDE.U32 R10, R21, R26, RZ ;  /* 0x0000001a150a7225 */ /* 0x000fc800078e00ff */
[----:B------:R-:W-:-:S04]  /*0b00*/  IMAD.WIDE.U32 R12, P0, R3, R27, R10 ;  /* 0x0000001b030c7225 */ /* 0x000fc8000780000a */
[----:B------:R-:W-:Y:S01]  /*0b10*/  IMAD.WIDE.U32 R10, R3, R26, RZ ;  /* 0x0000001a030a7225 */ /* 0x000fe200078e00ff */
[----:B------:R-:W-:-:S03]  /*0b20*/  IADD3.X R15, RZ, RZ, RZ, P0, !PT ;  /* 0x000000ffff0f7210 */ /* 0x000fc600007fe4ff */
[----:B------:R-:W-:Y:S01]  /*0b30*/  IMAD.MOV.U32 R14, RZ, RZ, R13 ;  /* 0x000000ffff0e7224 */ /* 0x000fe200078e000d */
[----:B------:R-:W-:-:S05]  /*0b40*/  IADD3 RZ, P0, R11, R12, RZ ;  /* 0x0000000c0bff7210 */ /* 0x000fca0007f1e0ff */
[----:B------:R-:W-:-:S08]  /*0b50*/  IMAD.WIDE.U32.X R10, R21, R27, R14, P0 ;  /* 0x0000001b150a7225 */ /* 0x000fd000000e040e */
.L_x_9:
[----:B------:R-:W0:Y:S01]  /*0b60*/  LDC.64 R32, c[0x0][0x640] ;  /* 0x00019000ff207b82 */ /* 0x000e220000000a00 */
[--C-:B------:R-:W-:Y:S01]  /*0b70*/  SHF.R.U64 R27, R10, R8, R11.reuse ;  /* 0x000000080a1b7219 */ /* 0x100fe2000000120b */
[----:B------:R-:W-:Y:S01]  /*0b80*/  IMAD R31, R9, R24, R4 ;  /* 0x00000018091f7224 */ /* 0x000fe200078e0204 */
[----:B------:R-:W-:Y:S01]  /*0b90*/  SHF.R.U32.HI R3, RZ, R8, R11 ;  /* 0x00000008ff037219 */ /* 0x000fe2000001160b */
[----:B------:R-:W-:Y:S01]  /*0ba0*/  IMAD.MOV.U32 R23, RZ, RZ, 0x1 ;  /* 0x00000001ff177424 */ /* 0x000fe200078e00ff */
[----:B------:R-:W-:-:S03]  /*0bb0*/  IADD3 R5, P0, RZ, -R27, RZ ;  /* 0x8000001bff057210 */ /* 0x000fc60007f1e0ff */
[----:B------:R-:W1:Y:S02]  /*0bc0*/  LDC R12, c[0x0][0x618] ;  /* 0x00018600ff0c7b82 */ /* 0x000e640000000800 */
[----:B------:R-:W-:Y:S02]  /*0bd0*/  IMAD.X R3, RZ, RZ, ~R3, P0 ;  /* 0x000000ffff037224 */ /* 0x000fe400000e0e03 */
[----:B------:R-:W-:-:S04]  /*0be0*/  IMAD.WIDE.U32 R10, R5, R28, R16 ;  /* 0x0000001c050a7225 */ /* 0x000fc800078e0010 */
[----:B------:R-:W2:Y:S01]  /*0bf0*/  LDC R20, c[0x0][0x608] ;  /* 0x00018200ff147b82 */ /* 0x000ea20000000800 */
[----:B------:R-:W-:Y:S02]  /*0c00*/  IMAD R8, R3, R28, RZ ;  /* 0x0000001c03087224 */ /* 0x000fe400078e02ff */
[----:B------:R-:W-:Y:S02]  /*0c10*/  IMAD.MOV.U32 R3, RZ, RZ, -0x1 ;  /* 0xffffffffff037424 */ /* 0x000fe400078e00ff */
[----:B------:R-:W-:-:S03]  /*0c20*/  IMAD R5, R5, R29, R8 ;  /* 0x0000001d05057224 */ /* 0x000fc600078e0208 */
[----:B------:R-:W3:Y:S01]  /*0c30*/  LDC R30, c[0x0][0x658] ;  /* 0x00019600ff1e7b82 */ /* 0x000ee20000000800 */
[----:B------:R-:W-:Y:S01]  /*0c40*/  IMAD.IADD R5, R11, 0x1, R5 ;  /* 0x000000010b057824 */ /* 0x000fe200078e0205 */
[----:B0-----:R-:W-:-:S04]  /*0c50*/  ISETP.NE.U32.AND P0, PT, R32, RZ, PT ;  /* 0x000000ff2000720c */ /* 0x001fc80003f05070 */
[----:B------:R-:W-:Y:S02]  /*0c60*/  ISETP.NE.AND.EX P0, PT, R33, RZ, PT, P0 ;  /* 0x000000ff2100720c */ /* 0x000fe40003f05300 */
[----:B------:R-:W0:Y:S01]  /*0c70*/  LDC R26, c[0x0][0x600] ;  /* 0x00018000ff1a7b82 */ /* 0x000e220000000800 */
[-CC-:B-1----:R-:W-:Y:S02]  /*0c80*/  SHF.R.U64 R14, R10, R12.reuse, R5.reuse ;  /* 0x0000000c0a0e7219 */ /* 0x182fe40000001205 */
[----:B------:R-:W-:-:S05]  /*0c90*/  SHF.R.U32.HI R5, RZ, R12, R5 ;  /* 0x0000000cff057219 */ /* 0x000fca0000011605 */
[----:B------:R-:W1:Y:S01]  /*0ca0*/  LDC R15, c[0x0][0x648] ;  /* 0x00019200ff0f7b82 */ /* 0x000e620000000800 */
[-CC-:B--2---:R-:W-:Y:S02]  /*0cb0*/  SHF.R.U64 R29, R14, R20.reuse, R5.reuse ;  /* 0x000000140e1d7219 */ /* 0x184fe40000001205 */
[----:B------:R-:W-:-:S05]  /*0cc0*/  SHF.R.U32.HI R5, RZ, R20, R5 ;  /* 0x00000014ff057219 */ /* 0x000fca0000011605 */
[----:B------:R-:W2:Y:S01]  /*0cd0*/  LDC R21, c[0x0][0x638] ;  /* 0x00018e00ff157b82 */ /* 0x000ea20000000800 */
[-CC-:B---3--:R-:W-:Y:S02]  /*0ce0*/  SHF.R.U64 R20, R29, R30.reuse, R5.reuse ;  /* 0x0000001e1d147219 */ /* 0x188fe40000001205 */
[-C--:B------:R-:W-:Y:S02]  /*0cf0*/  SHF.L.U32 R3, R3, R30.reuse, RZ ;  /* 0x0000001e03037219 */ /* 0x080fe400000006ff */
[----:B------:R-:W-:Y:S01]  /*0d00*/  SHF.R.U32.HI R5, RZ, R30, R5 ;  /* 0x0000001eff057219 */ /* 0x000fe20000011605 */
[----:B------:R-:W-:Y:S01]  /*0d10*/  IMAD.MOV.U32 R4, RZ, RZ, R20 ;  /* 0x000000ffff047224 */ /* 0x000fe200078e0014 */
[----:B------:R-:W-:Y:S01]  /*0d20*/  LOP3.LUT R12, RZ, R3, RZ, 0x33, !PT ;  /* 0x00000003ff0c7212 */ /* 0x000fe200078e33ff */
[----:B------:R-:W3:Y:S01]  /*0d30*/  LDC R25, c[0x0][0x610] ;  /* 0x00018400ff197b82 */ /* 0x000ee20000000800 */
[----:B------:R-:W-:Y:S05]  /*0d40*/  @!P0 BRA `(.L_x_10) ;  /* 0x0000000000288947 */ /* 0x000fea0003800000 */
[----:B------:R-:W4:Y:S02]  /*0d50*/  LDC R3, c[0x0][0x64c] ;  /* 0x00019300ff037b82 */ /* 0x000f240000000800 */
[----:B----4-:R-:W-:-:S05]  /*0d60*/  IADD3 R3, P0, R20, R3, RZ ;  /* 0x0000000314037210 */ /* 0x010fca0007f1e0ff */
        /* <DEDUP_REMOVED lines=8> */
.L_x_10:
[----:B-1----:R-:W-:Y:S01]  /*0df0*/  SHF.R.U64 R4, R4, R15, R5 ;  /* 0x0000000f04047219 */ /* 0x002fe20000001205 */
[----:B0-----:R-:W-:Y:S01]  /*0e00*/  VIADD R5, R26, 0xffffffff ;  /* 0xffffffff1a057836 */ /* 0x001fe20000000000 */
[----:B------:R-:W-:Y:S01]  /*0e10*/  SHF.L.U32 R3, R23, R30, RZ ;  /* 0x0000001e17037219 */ /* 0x000fe200000006ff */
[----:B------:R-:W-:Y:S01]  /*0e20*/  IMAD.MOV.U32 R23, RZ, RZ, R27 ;  /* 0x000000ffff177224 */ /* 0x000fe200078e001b */
[----:B------:R-:W-:Y:S01]  /*0e30*/  LOP3.LUT R12, R29, R12, RZ, 0xc0, !PT ;  /* 0x0000000c1d0c7212 */ /* 0x000fe200078ec0ff */
[----:B------:R-:W-:Y:S01]  /*0e40*/  IMAD.MOV R8, RZ, RZ, -R4 ;  /* 0x000000ffff087224 */ /* 0x000fe200078e0a04 */
[----:B------:R-:W-:Y:S02]  /*0e50*/  SEL R6, R6, R31, !P1 ;  /* 0x0000001f06067207 */ /* 0x000fe40004800000 */
[----:B------:R-:W-:Y:S01]  /*0e60*/  LOP3.LUT R5, R14, R5, RZ, 0xc0, !PT ;  /* 0x000000050e057212 */ /* 0x000fe200078ec0ff */
[----:B------:R-:W-:Y:S02]  /*0e70*/  IMAD R9, R3, R4, R12 ;  /* 0x0000000403097224 */ /* 0x000fe400078e020c */
[----:B--2---:R-:W-:-:S02]  /*0e80*/  IMAD R3, R8, R21, R20 ;  /* 0x0000001508037224 */ /* 0x004fc400078e0214 */
[----:B---3--:R-:W-:Y:S02]  /*0e90*/  IMAD R6, R9, R25, R6 ;  /* 0x0000001909067224 */ /* 0x008fe400078e0206 */
[----:B------:R-:W-:Y:S02]  /*0ea0*/  IMAD R131, R3, R26, R5 ;  /* 0x0000001a03837224 */ /* 0x000fe400078e0205 */
[----:B------:R-:W-:-:S03]  /*0eb0*/  IMAD.MOV.U32 R4, RZ, RZ, 0x1 ;  /* 0x00000001ff047424 */ /* 0x000fc600078e00ff */
[----:B------:R-:W-:Y:S02]  /*0ec0*/  SEL R135, R131, R6, !P1 ;  /* 0x0000000683877207 */ /* 0x000fe40004800000 */
[----:B------:R-:W-:Y:S02]  /*0ed0*/  PRMT R3, R4, 0x7610, R3 ;  /* 0x0000761004037816 */ /* 0x000fe40000000003 */
[----:B------:R-:W-:-:S07]  /*0ee0*/  SEL R131, R6, R131, !P1 ;  /* 0x0000008306837207 */ /* 0x000fce0004800000 */
.L_x_8:
[----:B------:R-:W-:-:S08]  /*0ef0*/  NOP ;  /* 0x0000000000007918 */ /* 0x000fd00000000000 */
[----:B------:R-:W0:Y:S02]  /*0f00*/  USETMAXREG.TRY_ALLOC.CTAPOOL UP0, 0xe8 ;  /* 0x000000e8000079c8 */ /* 0x000e240008000600 */
[----:B0-----:R-:W-:-:S13]  /*0f10*/  PLOP3.LUT P0, PT, PT, PT, UP0, 0x80, 0x0 ;  /* 0x000000000000781c */ /* 0x001fda0003f0f008 */
[----:B------:R-:W-:Y:S05]  /*0f20*/  @!P0 BRA `(.L_x_8) ;  /* 0xfffffffc00f08947 */ /* 0x000fea000383ffff */
[----:B------:R-:W-:Y:S01]  /*0f30*/  ULDC.64 UR4, c[0x0][0x598] ;  /* 0x0001660000047ab9 */ /* 0x000fe20000000a00 */
[----:B------:R-:W-:Y:S01]  /*0f40*/  ULDC.64 UR36, c[0x0][0x208] ;  /* 0x0000820000247ab9 */ /* 0x000fe20000000a00 */
[----:B------:R-:W-:-:S04]  /*0f50*/  ISETP.NE.U32.AND P0, PT, RZ, UR4, PT ;  /* 0x00000004ff007c0c */ /* 0x000fc8000bf05070 */
[----:B------:R-:W-:-:S13]  /*0f60*/  ISETP.NE.AND.EX P0, PT, RZ, UR5, PT, P0 ;  /* 0x00000005ff007c0c */ /* 0x000fda000bf05300 */
[----:B------:R-:W-:Y:S05]  /*0f70*/  @!P0 BRA `(.L_x_11) ;  /* 0x00000000001c8947 */ /* 0x000fea0003800000 */
[----:B------:R-:W0:Y:S02]  /*0f80*/  LDC.64 R4, c[0x0][0x598] ;  /* 0x00016600ff047b82 */ /* 0x000e240000000a00 */
[----:B0-----:R-:W2:Y:S02]  /*0f90*/  LDG.E.64 R4, desc[UR36][R4.64] ;  /* 0x0000002404047981 */ /* 0x001ea4000c1e1b00 */
[----:B--2---:R-:W-:-:S04]  /*0fa0*/  ISETP.NE.U32.AND P0, PT, R4, RZ, PT ;  /* 0x000000ff0400720c */ /* 0x004fc80003f05070 */
[----:B------:R-:W-:-:S13]  /*0fb0*/  ISETP.NE.AND.EX P0, PT, R5, RZ, PT, P0 ;  /* 0x000000ff0500720c */ /* 0x000fda0003f05300 */
[----:B------:R-:W-:Y:S05]  /*0fc0*/  @!P0 BRA `(.L_x_11) ;  /* 0x0000000000088947 */ /* 0x000fea0003800000 */
[----:B------:R0:W5:Y:S01]  /*0fd0*/  LD.E R122, desc[UR36][R4.64] ;  /* 0x00000024047a7980 */ /* 0x000162000c101900 */
[----:B------:R-:W-:Y:S05]  /*0fe0*/  BRA `(.L_x_12) ;  /* 0x0000000000247947 */ /* 0x000fea0003800000 */
.L_x_11:
[----:B------:R-:W-:Y:S02]  /*0ff0*/  ULDC.64 UR4, c[0x0][0x588] ;  /* 0x0001620000047ab9 */ /* 0x000fe40000000a00 */
[----:B------:R-:W-:-:S04]  /*1000*/  ISETP.NE.U32.AND P0, PT, RZ, UR4, PT ;  /* 0x00000004ff007c0c */ /* 0x000fc8000bf05070 */
[----:B------:R-:W-:-:S13]  /*1010*/  ISETP.NE.AND.EX P0, PT, RZ, UR5, PT, P0 ;  /* 0x00000005ff007c0c */ /* 0x000fda000bf05300 */
[----:B------:R-:W-:Y:S05]  /*1020*/  @!P0 BRA `(.L_x_13) ;  /* 0x00000000000c8947 */ /* 0x000fea0003800000 */
[----:B------:R-:W0:Y:S02]  /*1030*/  LDC.64 R122, c[0x0][0x588] ;  /* 0x00016200ff7a7b82 */ /* 0x000e240000000a00 */
[----:B0-----:R1:W5:Y:S01]  /*1040*/  LDG.E R122, desc[UR36][R122.64] ;  /* 0x000000247a7a7981 */ /* 0x001362000c1e1900 */
[----:B------:R-:W-:Y:S05]  /*1050*/  BRA `(.L_x_12) ;  /* 0x0000000000087947 */ /* 0x000fea0003800000 */
.L_x_13:
[----:B------:R-:W-:Y:S02]  /*1060*/  ULDC UR4, c[0x0][0x580] ;  /* 0x0001600000047ab9 */ /* 0x000fe40000000800 */
[----:B------:R-:W-:-:S07]  /*1070*/  IMAD.U32 R122, RZ, RZ, UR4 ;  /* 0x00000004ff7a7e24 */ /* 0x000fce000f8e00ff */
.L_x_12:
[----:B------:R-:W-:Y:S02]  /*1080*/  ULDC.64 UR4, c[0x0][0x5a0] ;  /* 0x0001680000047ab9 */ /* 0x000fe40000000a00 */
[----:B------:R-:W-:-:S04]  /*1090*/  ISETP.NE.U32.AND P0, PT, RZ, UR4, PT ;  /* 0x00000004ff007c0c */ /* 0x000fc8000bf05070 */
[----:B------:R-:W-:-:S13]  /*10a0*/  ISETP.NE.AND.EX P0, PT, RZ, UR5, PT, P0 ;  /* 0x00000005ff007c0c */ /* 0x000fda000bf05300 */
[----:B------:R-:W-:Y:S05]  /*10b0*/  @!P0 BRA `(.L_x_14) ;  /* 0x00000000001c8947 */ /* 0x000fea0003800000 */
[----:B0-----:R-:W0:Y:S02]  /*10c0*/  LDC.64 R4, c[0x0][0x5a0] ;  /* 0x00016800ff047b82 */ /* 0x001e240000000a00 */
[----:B0-----:R-:W2:Y:S02]  /*10d0*/  LDG.E.64 R4, desc[UR36][R4.64] ;  /* 0x0000002404047981 */ /* 0x001ea4000c1e1b00 */
[----:B--2---:R-:W-:-:S04]  /*10e0*/  ISETP.NE.U32.AND P0, PT, R4, RZ, PT ;  /* 0x000000ff0400720c */ /* 0x004fc80003f05070 */
[----:B------:R-:W-:-:S13]  /*10f0*/  ISETP.NE.AND.EX P0, PT, R5, RZ, PT, P0 ;  /* 0x000000ff0500720c */ /* 0x000fda0003f05300 */
[----:B------:R-:W-:Y:S05]  /*1100*/  @!P0 BRA `(.L_x_14) ;  /* 0x0000000000088947 */ /* 0x000fea0003800000 */
[----:B-1----:R0:W5:Y:S01]  /*1110*/  LD.E R123, desc[UR36][R4.64] ;  /* 0x00000024047b7980 */ /* 0x002162000c101900 */
[----:B------:R-:W-:Y:S05]  /*1120*/  BRA `(.L_x_15) ;  /* 0x0000000000247947 */ /* 0x000fea0003800000 */
.L_x_14:
[----:B------:R-:W-:Y:S02]  /*1130*/  ULDC.64 UR4, c[0x0][0x590] ;  /* 0x0001640000047ab9 */ /* 0x000fe40000000a00 */
[----:B------:R-:W-:-:S04]  /*1140*/  ISETP.NE.U32.AND P0, PT, RZ, UR4, PT ;  /* 0x00000004ff007c0c */ /* 0x000fc8000bf05070 */
[----:B------:R-:W-:-:S13]  /*1150*/  ISETP.NE.AND.EX P0, PT, RZ, UR5, PT, P0 ;  /* 0x00000005ff007c0c */ /* 0x000fda000bf05300 */
[----:B------:R-:W-:Y:S05]  /*1160*/  @!P0 BRA `(.L_x_16) ;  /* 0x00000000000c8947 */ /* 0x000fea0003800000 */
[----:B0-----:R-:W1:Y:S02]  /*1170*/  LDC.64 R4, c[0x0][0x590] ;  /* 0x00016400ff047b82 */ /* 0x001e640000000a00 */
[----:B-1----:R1:W5:Y:S01]  /*1180*/  LDG.E R123, desc[UR36][R4.64] ;  /* 0x00000024047b7981 */ /* 0x002362000c1e1900 */
[----:B------:R-:W-:Y:S05]  /*1190*/  BRA `(.L_x_15) ;  /* 0x0000000000087947 */ /* 0x000fea0003800000 */
.L_x_16:
[----:B------:R-:W-:Y:S02]  /*11a0*/  ULDC UR4, c[0x0][0x584] ;  /* 0x0001610000047ab9 */ /* 0x000fe40000000800 */
[----:B-1----:R-:W-:-:S07]  /*11b0*/  IMAD.U32 R123, RZ, RZ, UR4 ;  /* 0x00000004ff7b7e24 */ /* 0x002fce000f8e00ff */
.L_x_15:
[----:B------:R-:W-:-:S13]  /*11c0*/  LOP3.LUT P0, RZ, R3, 0xff, RZ, 0xc0, !PT ;  /* 0x000000ff03ff7812 */ /* 0x000fda000780c0ff */
[----:B------:R-:W-:Y:S05]  /*11d0*/  @!P0 EXIT ;  /* 0x000000000000894d */ /* 0x000fea0003800000 */
[----:B------:R-:W2:Y:S01]  /*11e0*/  LDC R128, c[0x0][0x658] ;  /* 0x00019600ff807b82 */ /* 0x000ea20000000800 */
[----:B------:R-:W-:Y:S01]  /*11f0*/  ULDC.64 UR6, c[0x0][0x288] ;  /* 0x0000a20000067ab9 */ /* 0x000fe20000000a00 */
[----:B------:R-:W-:Y:S01]  /*1200*/  LOP3.LUT R7, R7, 0x1, RZ, 0xc0, !PT ;  /* 0x0000000107077812 */ /* 0x000fe200078ec0ff */
[----:B------:R-:W-:Y:S01]  /*1210*/  UIADD3 UR4, UR7, 0x7f, URZ ;  /* 0x0000007f07047890 */ /* 0x000fe2000fffe03f */
[----:B------:R-:W-:Y:S01]  /*1220*/  SHF.R.U32.HI R3, RZ, 0x2, R130 ;  /* 0x00000002ff037819 */ /* 0x000fe20000011682 */
[----:B01----:R-:W-:Y:S01]  /*1230*/  IMAD.MOV.U32 R5, RZ, RZ, 0x1 ;  /* 0x00000001ff057424 */ /* 0x003fe200078e00ff */
[----:B------:R-:W-:Y:S01]  /*1240*/  SHF.R.U32.HI R0, RZ, 0x1, R0 ;  /* 0x00000001ff007819 */ /* 0x000fe20000011600 */
[----:B------:R-:W-:Y:S01]  /*1250*/  USHF.R.S32.HI UR5, URZ, 0x1f, UR4 ;  /* 0x0000001f3f057899 */ /* 0x000fe20008011404 */
[----:B------:R-:W0:Y:S01]  /*1260*/  LDC.64 R124, c[0x0][0x5c8] ;  /* 0x00017200ff7c7b82 */ /* 0x000e220000000a00 */
[----:B------:R-:W-:Y:S01]  /*1270*/  MOV R4, UR6 ;  /* 0x0000000600047c02 */ /* 0x000fe20008000f00 */
[----:B------:R-:W-:Y:S01]  /*1280*/  IMAD.SHL.U32 R120, R7, 0x40, RZ ;  /* 0x0000004007787824 */ /* 0x000fe200078e00ff */
[----:B------:R-:W-:Y:S01]  /*1290*/  LOP3.LUT R129, R130, 0x3, RZ, 0xc0, !PT ;  /* 0x0000000382817812 */ /* 0x000fe200078ec0ff */
[----:B------:R-:W-:Y:S01]  /*12a0*/  ULEA.HI UR5, UR5, UR4, URZ, 0x7 ;  /* 0x0000000405057291 */ /* 0x000fe2000f8f383f */
[----:B------:R-:W-:Y:S01]  /*12b0*/  LOP3.LUT R3, R3, 0x7, RZ, 0xc0, !PT ;  /* 0x0000000703037812 */ /* 0x000fe200078ec0ff */
[----:B------:R-:W-:Y:S01]  /*12c0*/  UMOV UR40, URZ ;  /* 0x0000003f00287c82 */ /* 0x000fe20008000000 */
[----:B------:R-:W-:Y:S01]  /*12d0*/  LOP3.LUT R0, R0, 0x30, RZ, 0xc0, !PT ;  /* 0x0000003000007812 */ /* 0x000fe200078ec0ff */
[----:B------:R-:W-:Y:S01]  /*12e0*/  IMAD R129, R129, -0x2, R4 ;  /* 0xfffffffe81817824 */ /* 0x000fe200078e0204 */
[--C-:B------:R-:W-:Y:S01]  /*12f0*/  LOP3.LUT R120, R120, 0x40, R3.reuse, 0xe2, !PT ;  /* 0x0000004078787812 */ /* 0x100fe200078ee203 */
[----:B------:R-:W-:Y:S01]  /*1300*/  USHF.R.S32.HI UR43, URZ, 0x7, UR5 ;  /* 0x000000073f2b7899 */ /* 0x000fe20008011405 */
[-C--:B------:R-:W-:Y:S01]  /*1310*/  IADD3 R4, RZ, -R0.reuse, -R3 ;  /* 0x80000000ff047210 */ /* 0x080fe20007ffe803 */
[----:B------:R-:W-:Y:S01]  /*1320*/  IMAD.MOV.U32 R3, RZ, RZ, -0x1 ;  /* 0xffffffffff037424 */ /* 0x000fe200078e00ff */
[----:B------:R-:W-:Y:S01]  /*1330*/  LOP3.LUT R132, R130, 0x80, RZ, 0xc0, !PT ;  /* 0x0000008082847812 */ /* 0x000fe200078ec0ff */
[----:B------:R-:W-:Y:S01]  /*1340*/  UISETP.LT.AND UP0, UPT, UR43, 0x1, UPT ;  /* 0x000000012b00788c */ /* 0x000fe2000bf01270 */
[----:B------:R-:W-:Y:S01]  /*1350*/  LOP3.LUT R120, R120, R0, RZ, 0xfc, !PT ;  /* 0x0000000078787212 */ /* 0x000fe200078efcff */
[----:B------:R-:W-:Y:S01]  /*1360*/  IMAD R4, R7, -0x40, R4 ;  /* 0xffffffc007047824 */ /* 0x000fe200078e0204 */
[-C--:B--2---:R-:W-:Y:S01]  /*1370*/  SHF.L.U32 R3, R3, R128.reuse, RZ ;  /* 0x0000008003037219 */ /* 0x084fe200000006ff */
[----:B------:R-:W-:Y:S01]  /*1380*/  ULDC UR4, c[0x0][0x284] ;  /* 0x0000a10000047ab9 */ /* 0x000fe20000000800 */
[----:B------:R-:W-:Y:S01]  /*1390*/  USEL UR44, UR43, 0x1, UP0 ;  /* 0x000000012b2c7887 */ /* 0x000fe20008000000 */
[----:B------:R-:W-:Y:S01]  /*13a0*/  SHF.L.U32 R128, R5, R128, RZ ;  /* 0x0000008005807219 */ /* 0x000fe200000006ff */
[----:B------:R-:W-:Y:S01]  /*13b0*/  IMAD.SHL.U32 R130, R130, 0x2, RZ ;  /* 0x0000000282827824 */ /* 0x000fe200078e00ff */
[----:B------:R-:W-:Y:S01]  /*13c0*/  LOP3.LUT R148, R18, 0x1, RZ, 0xfc, !PT ;  /* 0x0000000112947812 */ /* 0x000fe200078efcff */
[----:B------:R-:W-:Y:S01]  /*13d0*/  VIADD R134, R4, UR4 ;  /* 0x0000000404867c36 */ /* 0x000fe20008000000 */
[C-C-:B0-----:R-:W-:Y:S01]  /*13e0*/  SHF.L.U64.HI R126, R124.reuse, 0x7, R125.reuse ;  /* 0x000000077c7e7819 */ /* 0x141fe2000001027d */
[----:B------:R-:W-:Y:S01]  /*13f0*/  UIADD3 UR44, UR43, -UR44, URZ ;  /* 0x8000002c2b2c7290 */ /* 0x000fe2000fffe03f */
[C---:B------:R-:W-:Y:S01]  /*1400*/  SHF.L.U64.HI R127, R124.reuse, 0x3, R125 ;  /* 0x000000037c7f7819 */ /* 0x040fe2000001027d */
[C---:B------:R-:W-:Y:S01]  /*1410*/  IMAD.SHL.U32 R125, R124.reuse, 0x80, RZ ;  /* 0x000000807c7d7824 */ /* 0x040fe200078e00ff */
[----:B------:R-:W-:Y:S01]  /*1420*/  SHF.R.U32.HI R132, RZ, 0x7, R132 ;  /* 0x00000007ff847819 */ /* 0x000fe20000011684 */
[----:B------:R-:W-:Y:S01]  /*1430*/  IMAD.SHL.U32 R124, R124, 0x8, RZ ;  /* 0x000000087c7c7824 */ /* 0x000fe200078e00ff */
[----:B------:R-:W-:Y:S01]  /*1440*/  LOP3.LUT R133, RZ, R3, RZ, 0x33, !PT ;  /* 0x00000003ff857212 */ /* 0x000fe200078e33ff */
[----:B------:R-:W-:Y:S01]  /*1450*/  UMOV UR42, URZ ;  /* 0x0000003f002a7c82 */ /* 0x000fe20008000000 */
[----:B------:R-:W-:-:S07]  /*1460*/  MOV R121, RZ ;  /* 0x000000ff00797202 */ /* 0x000fce0000000f00 */
.L_x_226:
[----:B------:R-:W0:Y:S01]  /*1470*/  SHFL.IDX PT, R0, R132, RZ, 0x1f ;  /* 0x00001fff84007589 */ /* 0x000e2200000e0000 */
[----:B-1----:R-:W1:Y:S01]  /*1480*/  S2UR UR7, SR_CgaCtaId ;  /* 0x00000000000779c3 */ /* 0x002e620000008800 */
[----:B------:R-:W-:Y:S01]  /*1490*/  UMOV UR6, 0x400 ;  /* 0x0000040000067882 */ /* 0x000fe20000000000 */
[----:B0-----:R-:W-:Y:S01]  /*14a0*/  R2UR UR4, R0 ;  /* 0x00000000000472ca */ /* 0x001fe200000e0000 */
[----:B-1----:R-:W-:-:S12]  /*14b0*/  ULEA UR6, UR7, UR6, 0x18 ;  /* 0x0000000607067291 */ /* 0x002fd8000f8ec03f */
[----:B------:R-:W-:-:S04]  /*14c0*/  ULEA.HI UR5, UR4, UR4, URZ, 0x1 ;  /* 0x0000000404057291 */ /* 0x000fc8000f8f083f */
[----:B------:R-:W-:-:S04]  /*14d0*/  ULOP3.LUT UR5, UR5, 0x7fffe, URZ, 0xc0, !UPT ;  /* 0x0007fffe05057892 */ /* 0x000fc8000f8ec03f */
[----:B------:R-:W-:-:S03]  /*14e0*/  UIADD3 UR5, UR4, -UR5, URZ ;  /* 0x8000000504057290 */ /* 0x000fc6000fffe03f */
[----:B------:R-:W-:Y:S01]  /*14f0*/  ULDC UR4, c[0x0][0x28c] ;  /* 0x0000a30000047ab9 */ /* 0x000fe20000000800 */
[----:B------:R-:W-:Y:S01]  /*1500*/  ULEA UR5, UR5, UR6, 0xd ;  /* 0x0000000605057291 */ /* 0x000fe2000f8e683f */
[----:B------:R-:W-:-:S03]  /*1510*/  ISETP.LT.AND P0, PT, RZ, UR4, PT ;  /* 0x00000004ff007c0c */ /* 0x000fc6000bf01270 */
[----:B------:R-:W-:-:S04]  /*1520*/  UIADD3 UR5, UR5, 0x100, URZ ;  /* 0x0000010005057890 */ /* 0x000fc8000fffe03f */
[----:B------:R-:W-:-:S04]  /*1530*/  USHF.R.U32.HI UR5, URZ, 0x4, UR5 ;  /* 0x000000043f057899 */ /* 0x000fc80008011605 */
[----:B------:R-:W-:-:S04]  /*1540*/  ULOP3.LUT UR5, UR5, 0x3fff, URZ, 0xc0, !UPT ;  /* 0x00003fff05057892 */ /* 0x000fc8000f8ec03f */
[----:B------:R-:W-:Y:S01]  /*1550*/  ULOP3.LUT UR45, UR5, 0x10000, URZ, 0xfc, !UPT ;  /* 0x00010000052d7892 */ /* 0x000fe2000f8efc3f */
[----:B--2345:R-:W-:Y:S11]  /*1560*/  @P0 BRA `(.L_x_17) ;  /* 0x0000000000400947 */ /* 0x03cff60003800000 */
[----:B------:R-:W-:Y:S01]  /*1570*/  MOV R0, 0x0 ;  /* 0x0000000000007802 */ /* 0x000fe20000000f00 */
[----:B------:R-:W-:Y:S01]  /*1580*/  ULDC.64 UR4, c[0x4][0x68] ;  /* 0x01001a0000047ab9 */ /* 0x000fe20000000a00 */
[----:B------:R-:W-:Y:S01]  /*1590*/  ULDC.64 UR6, c[0x4][0x8] ;  /* 0x0100020000067ab9 */ /* 0x000fe20000000a00 */
[----:B------:R-:W-:Y:S01]  /*15a0*/  IMAD.U32 R4, RZ, RZ, UR4 ;  /* 0x00000004ff047e24 */ /* 0x000fe2000f8e00ff */
[----:B------:R0:W1:Y:S01]  /*15b0*/  LDC.64 R14, c[0x4][R0] ;  /* 0x01000000000e7b82 */ /* 0x0000620000000a00 */
[----:B------:R-:W-:Y:S01]  /*15c0*/  IMAD.U32 R5, RZ, RZ, UR5 ;  /* 0x00000005ff057e24 */ /* 0x000fe2000f8e00ff */
[----:B------:R-:W-:Y:S01]  /*15d0*/  ULDC.64 UR4, c[0x4][0x70] ;  /* 0x01001c0000047ab9 */ /* 0x000fe20000000a00 */
[----:B------:R-:W-:Y:S01]  /*15e0*/  IMAD.U32 R10, RZ, RZ, UR6 ;  /* 0x00000006ff0a7e24 */ /* 0x000fe2000f8e00ff */
[----:B------:R-:W-:Y:S01]  /*15f0*/  MOV R12, 0x1 ;  /* 0x00000001000c7802 */ /* 0x000fe20000000f00 */
[----:B------:R-:W-:Y:S02]  /*1600*/  IMAD.U32 R6, RZ, RZ, UR4 ;  /* 0x00000004ff067e24 */ /* 0x000fe4000f8e00ff */
[----:B------:R-:W-:-:S02]  /*1610*/  IMAD.U32 R7, RZ, RZ, UR5 ;  /* 0x00000005ff077e24 */ /* 0x000fc4000f8e00ff */
[----:B------:R-:W-:Y:S02]  /*1620*/  IMAD.U32 R11, RZ, RZ, UR7 ;  /* 0x00000007ff0b7e24 */ /* 0x000fe4000f8e00ff */
[----:B------:R-:W-:Y:S02]  /*1630*/  IMAD.MOV.U32 R8, RZ, RZ, 0x1e1 ;  /* 0x000001e1ff087424 */ /* 0x000fe400078e00ff */
[----:B0-----:R-:W-:-:S07]  /*1640*/  IMAD.MOV.U32 R13, RZ, RZ, RZ ;  /* 0x000000ffff0d7224 */ /* 0x001fce00078e00ff */
[----:B------:R-:W-:-:S07]  /*1650*/  LEPC R20, `(.L_x_17) ;  /* 0x000000001014794e */ /* 0x000fce0000000000 */
[----:B-1---5:R-:W-:Y:S05]  /*1660*/  CALL.ABS.NOINC R14 ;  /* 0x000000000e007343 */ /* 0x022fea0003c00000 */
.L_x_17:
[----:B------:R-:W-:-:S13]  /*1670*/  ISETP.NE.AND P0, PT, R148, 0x3, PT ;  /* 0x000000039400780c */ /* 0x000fda0003f05270 */
[----:B------:R-:W-:Y:S05]  /*1680*/  @!P0 BRA `(.L_x_18) ;  /* 0x0000000000048947 */ /* 0x000fea0003800000 */
[----:B------:R-:W-:Y:S01]  /*1690*/  BPT.TRAP 0x1 ;  /* 0x000000040000795c */ /* 0x000fe20000300000 */
.L_x_18:
[----:B------:R-:W0:Y:S01]  /*16a0*/  S2UR UR5, SR_CgaCtaId ;  /* 0x00000000000579c3 */ /* 0x000e220000008800 */
[----:B------:R-:W-:Y:S01]  /*16b0*/  UMOV UR4, 0x400 ;  /* 0x0000040000047882 */ /* 0x000fe20000000000 */
[----:B------:R-:W-:Y:S02]  /*16c0*/  IMAD.U32 R0, RZ, RZ, UR40 ;  /* 0x00000028ff007e24 */ /* 0x000fe4000f8e00ff */
[----:B------:R-:W-:-:S03]  /*16d0*/  IMAD.U32 R3, RZ, RZ, UR42 ;  /* 0x0000002aff037e24 */ /* 0x000fc6000f8e00ff */
[----:B------:R-:W-:Y:S01]  /*16e0*/  SHF.L.U32 R0, R0, 0x1f, RZ ;  /* 0x0000001f00007819 */ /* 0x000fe200000006ff */
[----:B0-----:R-:W-:-:S06]  /*16f0*/  ULEA UR4, UR5, UR4, 0x18 ;  /* 0x0000000405047291 */ /* 0x001fcc000f8ec03f */
[----:B------:R-:W-:-:S04]  /*1700*/  IMAD.U32 R6, RZ, RZ, UR4 ;  /* 0x00000004ff067e24 */ /* 0x000fc8000f8e00ff */
[----:B------:R-:W-:-:S04]  /*1710*/  IMAD R3, R3, 0x8, R6 ;  /* 0x0000000803037824 */ /* 0x000fc800078e0206 */
[----:B------:R0:W1:Y:S01]  /*1720*/  SYNCS.PHASECHK.TRANS64.TRYWAIT P1, [R3+URZ], R0 ;  /* 0x00000000030075a7 */ /* 0x000062000802017f */
[----:B------:R-:W-:Y:S05]  /*1730*/  @!P0 BRA `(.L_x_19) ;  /* 0x0000000000048947 */ /* 0x000fea0003800000 */
[----:B------:R-:W-:Y:S01]  /*1740*/  BPT.TRAP 0x1 ;  /* 0x000000040000795c */ /* 0x000fe20000300000 */
.L_x_19:
[----:B------:R-:W-:-:S05]  /*1750*/  IMAD.U32 R4, RZ, RZ, UR44 ;  /* 0x0000002cff047e24 */ /* 0x000fca000f8e00ff */
[----:B------:R-:W-:Y:S01]  /*1760*/  ISETP.GE.AND P2, PT, R4, 0x1, PT ;  /* 0x000000010400780c */ /* 0x000fe20003f46270 */
[----:B-1----:R-:W-:-:S12]  /*1770*/  @P1 BRA `(.L_x_20) ;  /* 0x0000000000081947 */ /* 0x002fd80003800000 */
[----:B------:R-:W1:Y:S02]  /*1780*/  SYNCS.PHASECHK.TRANS64.TRYWAIT P1, [R3+URZ], R0 ;  /* 0x00000000030075a7 */ /* 0x000e64000802017f */
[----:B-1----:R-:W-:Y:S05]  /*1790*/  @!P1 BRA `(.L_x_21) ;  /* 0x0000009000a09947 */ /* 0x002fea0003800000 */
.L_x_20:
[----:B------:R-:W-:Y:S05]  /*17a0*/  WARPSYNC.ALL ;  /* 0x0000000000007948 */ /* 0x000fea0003800000 */
[----:B------:R-:W-:Y:S01]  /*17b0*/  R2UR UR4, R6 ;  /* 0x00000000060472ca */ /* 0x000fe200000e0000 */
[----:B------:R-:W-:Y:S01]  /*17c0*/  UIMAD UR8, UR42, 0xc00, UR45 ;  /* 0x00000c002a0878a4 */ /* 0x000fe2000f8e022d */
[----:B------:R-:W-:Y:S01]  /*17d0*/  WARPGROUP.ARRIVE ;  /* 0x00000000000079c5 */ /* 0x000fe20000000000 */
[----:B------:R-:W-:Y:S01]  /*17e0*/  UMOV UR9, 0x40000040 ;  /* 0x4000004000097882 */ /* 0x000fe20000000000 */
[----:B------:R-:W-:Y:S01]  /*17f0*/  UMOV UR11, 0x40000040 ;  /* 0x40000040000b7882 */ /* 0x000fe20000000000 */
[----:B------:R-:W-:Y:S01]  /*1800*/  UIADD3 UR12, UR8, 0x400, URZ ;  /* 0x00000400080c7890 */ /* 0x000fe2000fffe03f */
[----:B------:R-:W-:Y:S01]  /*1810*/  UMOV UR15, UR11 ;  /* 0x0000000b000f7c82 */ /* 0x000fe20008000000 */
[----:B------:R-:W-:-:S06]  /*1820*/  UMOV UR13, 0x40000040 ;  /* 0x40000040000d7882 */ /* 0x000fcc0000000000 */
[----:B------:R-:W-:-:S04]  /*1830*/  UIADD3 UR4, UR4, 0x24100, URZ ;  /* 0x0002410004047890 */ /* 0x000fc8000fffe03f */
[----:B------:R-:W-:-:S04]  /*1840*/  USHF.R.U32.HI UR4, URZ, 0x4, UR4 ;  /* 0x000000043f047899 */ /* 0x000fc80008011604 */
[----:B------:R-:W-:-:S04]  /*1850*/  ULOP3.LUT UR4, UR4, 0x3fff, URZ, 0xc0, !UPT ;  /* 0x00003fff04047892 */ /* 0x000fc8000f8ec03f */
[----:B------:R-:W-:-:S04]  /*1860*/  ULOP3.LUT UR4, UR4, 0x10000, URZ, 0xfc, !UPT ;  /* 0x0001000004047892 */ /* 0x000fc8000f8efc3f */
[----:B------:R-:W-:-:S07]  /*1870*/  UIMAD UR6, UR42, 0x600, UR4 ;  /* 0x000006002a0678a4 */ /* 0x000fce000f8e0204 */
[----:B------:R-:W-:Y:S02]  /*1880*/  UMOV UR10, UR6 ;  /* 0x00000006000a7c82 */ /* 0x000fe40008000000 */
[----:B------:R-:W-:Y:S01]  /*1890*/  HGMMA.64x96x16.F32 R72, gdesc[UR8], RZ, !UPT, gsb0 ;  /* 0x01600000084879f0 */ /* 0x000fe2000c0008ff */
[----:B------:R-:W-:Y:S02]  /*18a0*/  UMOV UR14, UR10 ;  /* 0x0000000a000e7c82 */ /* 0x000fe40008000000 */
[----:B------:R-:W-:Y:S02]  /*18b0*/  WARPGROUP.DEPBAR.LE gsb0, 0x0 ;  /* 0x00008000000079c5 */ /* 0x000fe40000010000 */
[----:B------:R-:W-:-:S06]  /*18c0*/  WARPGROUP.ARRIVE ;  /* 0x00000000000079c5 */ /* 0x000fcc0000000000 */
[----:B------:R-:W-:Y:S01]  /*18d0*/  HGMMA.64x96x16.F32 R24, gdesc[UR12], RZ, !UPT, gsb0 ;  /* 0x016000000c1879f0 */ /* 0x000fe2000c0008ff */
[----:B------:R-:W-:Y:S02]  /*18e0*/  UIADD3 UR12, UR8, 0x2, URZ ;  /* 0x00000002080c7890 */ /* 0x000fe4000fffe03f */
[----:B------:R-:W-:Y:S01]  /*18f0*/  UIADD3 UR14, UR6, 0x2, URZ ;  /* 0x00000002060e7890 */ /* 0x000fe2000fffe03f */
[----:B------:R-:W-:Y:S01]  /*1900*/  UMOV UR13, 0x40000040 ;  /* 0x40000040000d7882 */ /* 0x000fe20000000000 */
[----:B------:R-:W-:Y:S01]  /*1910*/  UMOV UR15, 0x40000040 ;  /* 0x40000040000f7882 */ /* 0x000fe20000000000 */
[----:B------:R-:W-:Y:S02]  /*1920*/  WARPGROUP.DEPBAR.LE gsb0, 0x0 ;  /* 0x00008000000079c5 */ /* 0x000fe40000010000 */
[----:B------:R-:W-:-:S06]  /*1930*/  WARPGROUP.ARRIVE ;  /* 0x00000000000079c5 */ /* 0x000fcc0000000000 */
[----:B------:R-:W-:Y:S01]  /*1940*/  HGMMA.64x96x16.F32 R72, gdesc[UR12], R72, gsb0 ;  /* 0x016000000c4879f0 */ /* 0x000fe20008000848 */
[----:B------:R-:W-:Y:S01]  /*1950*/  UIADD3 UR12, UR8, 0x402, URZ ;  /* 0x00000402080c7890 */ /* 0x000fe2000fffe03f */
[----:B------:R-:W-:Y:S01]  /*1960*/  UMOV UR13, 0x40000040 ;  /* 0x40000040000d7882 */ /* 0x000fe20000000000 */
[----:B------:R-:W-:Y:S02]  /*1970*/  WARPGROUP.DEPBAR.LE gsb0, 0x0 ;  /* 0x00008000000079c5 */ /* 0x000fe40000010000 */
[----:B------:R-:W-:-:S06]  /*1980*/  WARPGROUP.ARRIVE ;  /* 0x00000000000079c5 */ /* 0x000fcc0000000000 */
[----:B------:R-:W-:Y:S01]  /*1990*/  HGMMA.64x96x16.F32 R24, gdesc[UR12], R24, gsb0 ;  /* 0x016000000c1879f0 */ /* 0x000fe20008000818 */
        /* <DEDUP_REMOVED lines=71> */
[----:B------:R-:W-:Y:S03]  /*1e10*/  HGMMA.64x96x16.F32 R24, gdesc[UR12], R24, gsb0 ;  /* 0x016000000c1879f0 */ /* 0x000fe60008000818 */
[----:B------:R-:W-:Y:S02]  /*1e20*/  WARPGROUP.DEPBAR.LE gsb0, 0x0 ;  /* 0x00008000000079c5 */ /* 0x000fe40000010000 */
[----:B------:R-:W-:Y:S05]  /*1e30*/  @!P2 BRA `(.L_x_22) ;  /* 0x00000008003ca947 */ /* 0x000fea0003800000 */
[----:B------:R-:W-:Y:S01]  /*1e40*/  UIADD3 UR5, UR42, 0x1, URZ ;  /* 0x000000012a057890 */ /* 0x000fe2000fffe03f */
[----:B01----:R-:W-:Y:S01]  /*1e50*/  IMAD.U32 R0, RZ, RZ, UR44 ;  /* 0x0000002cff007e24 */ /* 0x003fe2000f8e00ff */
[----:B------:R-:W-:Y:S02]  /*1e60*/  MOV R3, UR42 ;  /* 0x0000002a00037c02 */ /* 0x000fe40008000f00 */
[----:B------:R-:W-:-:S04]  /*1e70*/  UISETP.NE.AND UP0, UPT, UR5, 0x3, UPT ;  /* 0x000000030500788c */ /* 0x000fc8000bf05270 */
[----:B------:R-:W-:Y:S02]  /*1e80*/  USEL UR6, URZ, 0x1, UP0 ;  /* 0x000000013f067887 */ /* 0x000fe40008000000 */
[----:B------:R-:W-:Y:S02]  /*1e90*/  USEL UR5, UR5, URZ, UP0 ;  /* 0x0000003f05057287 */ /* 0x000fe40008000000 */
[----:B------:R-:W-:-:S06]  /*1ea0*/  ULOP3.LUT UR6, UR40, UR6, URZ, 0x3c, !UPT ;  /* 0x0000000628067292 */ /* 0x000fcc000f8e3c3f */
[----:B------:R-:W-:-:S07]  /*1eb0*/  IMAD.U32 R7, RZ, RZ, UR6 ;  /* 0x00000006ff077e24 */ /* 0x000fce000f8e00ff */
.L_x_29:
[----:B------:R-:W-:Y:S05]  /*1ec0*/  @!P0 BRA `(.L_x_23) ;  /* 0x0000000000048947 */ /* 0x000fea0003800000 */
[----:B------:R-:W-:Y:S01]  /*1ed0*/  BPT.TRAP 0x1 ;  /* 0x000000040000795c */ /* 0x000fe20000300000 */
.L_x_23:
[----:B------:R-:W0:Y:S01]  /*1ee0*/  S2UR UR7, SR_CgaCtaId ;  /* 0x00000000000779c3 */ /* 0x000e220000008800 */
[----:B------:R-:W-:Y:S01]  /*1ef0*/  UMOV UR6, 0x400 ;  /* 0x0000040000067882 */ /* 0x000fe20000000000 */
[----:B------:R-:W-:Y:S01]  /*1f00*/  IMAD.U32 R5, RZ, RZ, UR5 ;  /* 0x00000005ff057e24 */ /* 0x000fe2000f8e00ff */
[----:B------:R-:W-:Y:S01]  /*1f10*/  SHF.L.U32 R4, R7, 0x1f, RZ ;  /* 0x0000001f07047819 */ /* 0x000fe200000006ff */
[----:B0-----:R-:W-:-:S06]  /*1f20*/  ULEA UR6, UR7, UR6, 0x18 ;  /* 0x0000000607067291 */ /* 0x001fcc000f8ec03f */
[----:B------:R-:W-:-:S04]  /*1f30*/  IMAD.U32 R6, RZ, RZ, UR6 ;  /* 0x00000006ff067e24 */ /* 0x000fc8000f8e00ff */
[----:B------:R-:W-:-:S04]  /*1f40*/  IMAD R5, R5, 0x8, R6 ;  /* 0x0000000805057824 */ /* 0x000fc800078e0206 */
[----:B------:R0:W1:Y:S01]  /*1f50*/  SYNCS.PHASECHK.TRANS64.TRYWAIT P1, [R5+URZ], R4 ;  /* 0x00000004050075a7 */ /* 0x000062000802017f */
[----:B------:R-:W-:Y:S05]  /*1f60*/  @!P0 BRA `(.L_x_24) ;  /* 0x0000000000048947 */ /* 0x000fea0003800000 */
[----:B------:R-:W-:Y:S01]  /*1f70*/  BPT.TRAP 0x1 ;  /* 0x000000040000795c */ /* 0x000fe20000300000 */
.L_x_24:
[----:B-1----:R-:W-:Y:S05]  /*1f80*/  @P1 BRA `(.L_x_25) ;  /* 0x0000000000081947 */ /* 0x002fea0003800000 */
[----:B------:R-:W1:Y:S02]  /*1f90*/  SYNCS.PHASECHK.TRANS64.TRYWAIT P1, [R5+URZ], R4 ;  /* 0x00000004050075a7 */ /* 0x000e64000802017f */
[----:B-1----:R-:W-:Y:S05]  /*1fa0*/  @!P1 BRA `(.L_x_26) ;  /* 0x0000008800b09947 */ /* 0x002fea0003800000 */
.L_x_25:
[----:B------:R-:W-:Y:S01]  /*1fb0*/  UIMAD UR8, UR5, 0xc00, UR45 ;  /* 0x00000c00050878a4 */ /* 0x000fe2000f8e022d */
[----:B------:R-:W-:Y:S01]  /*1fc0*/  WARPGROUP.ARRIVE ;  /* 0x00000000000079c5 */ /* 0x000fe20000000000 */
[----:B------:R-:W-:Y:S01]  /*1fd0*/  UIMAD UR6, UR5, 0x600, UR4 ;  /* 0x00000600050678a4 */ /* 0x000fe2000f8e0204 */
[----:B------:R-:W-:Y:S01]  /*1fe0*/  UMOV UR9, 0x40000040 ;  /* 0x4000004000097882 */ /* 0x000fe20000000000 */
[----:B------:R-:W-:Y:S01]  /*1ff0*/  UMOV UR11, 0x40000040 ;  /* 0x40000040000b7882 */ /* 0x000fe20000000000 */
[----:B------:R-:W-:Y:S01]  /*2000*/  UIADD3 UR12, UR8, 0x400, URZ ;  /* 0x00000400080c7890 */ /* 0x000fe2000fffe03f */
[----:B------:R-:W-:-:S03]  /*2010*/  UMOV UR15, UR11 ;  /* 0x0000000b000f7c82 */ /* 0x000fc60008000000 */
[----:B------:R-:W-:Y:S01]  /*2020*/  UMOV UR10, UR6 ;  /* 0x00000006000a7c82 */ /* 0x000fe20008000000 */
[----:B------:R-:W-:Y:S01]  /*2030*/  UMOV UR13, 0x40000040 ;  /* 0x40000040000d7882 */ /* 0x000fe20000000000 */
[----:B------:R-:W-:Y:S01]  /*2040*/  HGMMA.64x96x16.F32 R72, gdesc[UR8], R72, gsb0 ;  /* 0x01600000084879f0 */ /* 0x000fe20008000848 */
[----:B------:R-:W-:Y:S02]  /*2050*/  UMOV UR14, UR10 ;  /* 0x0000000a000e7c82 */ /* 0x000fe40008000000 */
        /* <DEDUP_REMOVED lines=89> */
[----:B------:R-:W-:Y:S01]  /*25f0*/  BPT.TRAP 0x1 ;  /* 0x000000040000795c */ /* 0x000fe20000300000 */
.L_x_27:
[----:B------:R-:W-:-:S13]  /*2600*/  ISETP.NE.AND P1, PT, R19, RZ, PT ;  /* 0x000000ff1300720c */ /* 0x000fda0003f25270 */
[----:B01----:R-:W-:-:S04]  /*2610*/  @P1 IMAD R4, R3, 0x8, R6 ;  /* 0x0000000803041824 */ /* 0x003fc800078e0206 */
[----:B------:R-:W-:-:S05]  /*2620*/  @P1 VIADD R5, R4, 0x18 ;  /* 0x0000001804051836 */ /* 0x000fca0000000000 */
[----:B------:R-:W-:-:S04]  /*2630*/  @P1 PRMT R5, R22, 0x654, R5 ;  /* 0x0000065416051816 */ /* 0x000fc80000000005 */
[----:B------:R0:W-:Y:S01]  /*2640*/  @P1 SYNCS.ARRIVE.TRANS64.RED.A1T0 RZ, [R5+URZ], RZ ;  /* 0x000000ff05ff19a7 */ /* 0x0001e2000810043f */
[----:B------:R-:W-:-:S13]  /*2650*/  ISETP.GT.U32.AND P1, PT, R18, 0x1, PT ;  /* 0x000000011200780c */ /* 0x000fda0003f24070 */
[----:B0-----:R-:W-:Y:S05]  /*2660*/  @P1 BRA `(.L_x_28) ;  /* 0x0000000000041947 */ /* 0x001fea0003800000 */
[----:B------:R-:W-:Y:S01]  /*2670*/  BPT.TRAP 0x1 ;  /* 0x000000040000795c */ /* 0x000fe20000300000 */
.L_x_28:
[----:B------:R-:W-:Y:S01]  /*2680*/  UIADD3 UR5, UR5, 0x1, URZ ;  /* 0x0000000105057890 */ /* 0x000fe2000fffe03f */
[C---:B------:R-:W-:Y:S01]  /*2690*/  ISETP.GT.AND P2, PT, R0.reuse, 0x1, PT ;  /* 0x000000010000780c */ /* 0x040fe20003f44270 */
[----:B------:R-:W-:Y:S01]  /*26a0*/  VIADD R3, R3, 0x1 ;  /* 0x0000000103037836 */ /* 0x000fe20000000000 */
[----:B------:R-:W-:Y:S01]  /*26b0*/  IADD3 R0, R0, -0x1, RZ ;  /* 0xffffffff00007810 */ /* 0x000fe20007ffe0ff */
[----:B------:R-:W-:-:S03]  /*26c0*/  UISETP.NE.AND UP0, UPT, UR5, 0x3, UPT ;  /* 0x000000030500788c */ /* 0x000fc6000bf05270 */
[C---:B------:R-:W-:Y:S01]  /*26d0*/  ISETP.NE.AND P1, PT, R3.reuse, 0x3, PT ;  /* 0x000000030300780c */ /* 0x040fe20003f25270 */
[----:B------:R-:W-:Y:S02]  /*26e0*/  USEL UR6, URZ, 0x1, UP0 ;  /* 0x000000013f067887 */ /* 0x000fe40008000000 */
[----:B------:R-:W-:Y:S01]  /*26f0*/  USEL UR5, UR5, URZ, UP0 ;  /* 0x0000003f05057287 */ /* 0x000fe20008000000 */
[----:B------:R-:W-:-:S03]  /*2700*/  SEL R3, R3, RZ, P1 ;  /* 0x000000ff03037207 */ /* 0x000fc60000800000 */
[----:B------:R-:W-:Y:S01]  /*2710*/  LOP3.LUT R7, R7, UR6, RZ, 0x3c, !PT ;  /* 0x0000000607077c12 */ /* 0x000fe2000f8e3cff */
[----:B------:R-:W-:Y:S07]  /*2720*/  @P2 BRA `(.L_x_29) ;  /* 0xfffffff400e42947 */ /* 0x000fee000383ffff */
.L_x_22:
[----:B01----:R-:W0:Y:S02]  /*2730*/  LDC R0, c[0x0][0x28c] ;  /* 0x0000a300ff007b82 */ /* 0x003e240000000800 */
[----:B0-----:R-:W-:-:S13]  /*2740*/  ISETP.GE.AND P1, PT, R0, 0x1, PT ;  /* 0x000000010000780c */ /* 0x001fda0003f26270 */
[----:B------:R-:W-:Y:S05]  /*2750*/  @!P1 BRA `(.L_x_30) ;  /* 0x0000000000449947 */ /* 0x000fea0003800000 */
[----:B------:R-:W-:Y:S05]  /*2760*/  @!P0 BRA `(.L_x_31) ;  /* 0x0000000000048947 */ /* 0x000fea0003800000 */
[----:B------:R-:W-:Y:S01]  /*2770*/  BPT.TRAP 0x1 ;  /* 0x000000040000795c */ /* 0x000fe20000300000 */
.L_x_31:
[----:B------:R-:W-:-:S13]  /*2780*/  ISETP.NE.AND P0, PT, R19, RZ, PT ;  /* 0x000000ff1300720c */ /* 0x000fda0003f05270 */
[----:B------:R-:W-:-:S05]  /*2790*/  VOTEU.ANY UP0, P0 ;  /* 0x00000000003f7886 */ /* 0x000fca0000000100 */
[----:B------:R-:W-:-:S06]  /*27a0*/  @UP0 UIADD3 UR4, UR44, UR42, URZ ;  /* 0x0000002a2c040290 */ /* 0x000fcc000fffe03f */
[----:B------:R-:W-:Y:S02]  /*27b0*/  IMAD.U32 R4, RZ, RZ, UR4 ;  /* 0x00000004ff047e24 */ /* 0x000fe4000f8e00ff */
[----:B------:R-:W-:Y:S02]  /*27c0*/  IMAD.U32 R3, RZ, RZ, UR4 ;  /* 0x00000004ff037e24 */ /* 0x000fe4000f8e00ff */
[----:B------:R-:W-:-:S05]  /*27d0*/  @P0 IMAD.WIDE.U32 R4, R4, -0x55555555, RZ ;  /* 0xaaaaaaab04040825 */ /* 0x000fca00078e00ff */
[----:B------:R-:W-:-:S05]  /*27e0*/  @P0 SHF.R.U32.HI R0, RZ, 0x1, R5 ;  /* 0x00000001ff000819 */ /* 0x000fca0000011605 */
[----:B------:R-:W-:-:S04]  /*27f0*/  @P0 IMAD R0, R0, -0x3, R3 ;  /* 0xfffffffd00000824 */ /* 0x000fc800078e0203 */
[----:B------:R-:W-:-:S04]  /*2800*/  @P0 IMAD R0, R0, 0x8, R6 ;  /* 0x0000000800000824 */ /* 0x000fc800078e0206 */
[----:B------:R-:W-:-:S05]  /*2810*/  @P0 VIADD R3, R0, 0x18 ;  /* 0x0000001800030836 */ /* 0x000fca0000000000 */
[----:B------:R-:W-:-:S04]  /*2820*/  @P0 PRMT R3, R22, 0x654, R3 ;  /* 0x0000065416030816 */ /* 0x000fc80000000003 */
[----:B------:R0:W-:Y:S01]  /*2830*/  @P0 SYNCS.ARRIVE.TRANS64.RED.A1T0 RZ, [R3+URZ], RZ ;  /* 0x000000ff03ff09a7 */ /* 0x0001e2000810043f */
[----:B------:R-:W-:-:S13]  /*2840*/  ISETP.GT.U32.AND P0, PT, R18, 0x1, PT ;  /* 0x000000011200780c */ /* 0x000fda0003f04070 */
[----:B0-----:R-:W-:Y:S05]  /*2850*/  @P0 BRA `(.L_x_30) ;  /* 0x0000000000040947 */ /* 0x001fea0003800000 */
[----:B------:R-:W-:Y:S01]  /*2860*/  BPT.TRAP 0x1 ;  /* 0x000000040000795c */ /* 0x000fe20000300000 */
.L_x_30:
[----:B------:R-:W-:Y:S01]  /*2870*/  IMAD R135, R135, 0x60, RZ ;  /* 0x0000006087877824 */ /* 0x000fe200078e02ff */
[----:B------:R-:W-:Y:S01]  /*2880*/  UIADD3 UR42, UR43, UR42, URZ ;  /* 0x0000002a2b2a7290 */ /* 0x000fe2000fffe03f */
[----:B------:R-:W-:Y:S01]  /*2890*/  SHF.R.S32.HI R15, RZ, 0x1f, R23 ;  /* 0x0000001fff0f7819 */ /* 0x000fe20000011417 */
[----:B------:R-:W-:Y:S01]  /*28a0*/  ULDC UR7, c[0x0][0x288] ;  /* 0x0000a20000077ab9 */ /* 0x000fe20000000800 */
[----:B------:R-:W-:Y:S01]  /*28b0*/  IMAD R3, R131, 0xc0, RZ ;  /* 0x000000c083037824 */ /* 0x000fe200078e02ff */
[C---:B------:R-:W-:Y:S01]  /*28c0*/  LOP3.LUT R4, R135.reuse, 0x6, R130, 0xf8, !PT ;  /* 0x0000000687047812 */ /* 0x040fe200078ef882 */
[----:B------:R-:W-:Y:S01]  /*28d0*/  UISETP.GT.U32.AND UP0, UPT, UR42, 0x2, UPT ;  /* 0x000000022a00788c */ /* 0x000fe2000bf04070 */
[----:B------:R-:W-:Y:S01]  /*28e0*/  ISETP.GE.AND P0, PT, R135, UR7, PT ;  /* 0x0000000787007c0c */ /* 0x000fe2000bf06270 */
[----:B------:R-:W-:Y:S01]  /*28f0*/  ULDC.64 UR4, c[0x0][0x5d0] ;  /* 0x0001740000047ab9 */ /* 0x000fe20000000a00 */
[----:B------:R-:W-:Y:S01]  /*2900*/  SHF.R.S32.HI R5, RZ, 0x1f, R4 ;  /* 0x0000001fff057819 */ /* 0x000fe20000011404 */
[----:B------:R-:W-:Y:S01]  /*2910*/  ULDC UR10, c[0x0][0x284] ;  /* 0x0000a100000a7ab9 */ /* 0x000fe20000000800 */
[----:B------:R-:W-:Y:S01]  /*2920*/  IMAD R0, R15, UR4, RZ ;  /* 0x000000040f007c24 */ /* 0x000fe2000f8e02ff */
[----:B------:R-:W-:Y:S01]  /*2930*/  UISETP.LT.U32.AND UP0, UPT, UR43, 0x3, UP0 ;  /* 0x000000032b00788c */ /* 0x000fe20008701070 */
[----:B------:R-:W-:Y:S01]  /*2940*/  ISETP.GE.OR P0, PT, R3, UR10, P0 ;  /* 0x0000000a03007c0c */ /* 0x000fe20008706670 */
[----:B------:R-:W-:Y:S01]  /*2950*/  UISETP.GE.U32.AND UP1, UPT, UR43, 0x3, UPT ;  /* 0x000000032b00788c */ /* 0x000fe2000bf26070 */
[C---:B------:R-:W-:Y:S01]  /*2960*/  IMAD R11, R23.reuse, UR5, R0 ;  /* 0x00000005170b7c24 */ /* 0x040fe2000f8e0200 */
[----:B------:R-:W-:Y:S01]  /*2970*/  USEL UR6, URZ, 0x1, !UP0 ;  /* 0x000000013f067887 */ /* 0x000fe2000c000000 */
[----:B------:R-:W-:Y:S01]  /*2980*/  IMAD.WIDE.U32 R6, R23, UR4, R4 ;  /* 0x0000000417067c25 */ /* 0x000fe2000f8e0004 */
[----:B------:R-:W-:Y:S01]  /*2990*/  UIMAD.WIDE.U32 UR4, UR42, -0x55555555, URZ ;  /* 0xaaaaaaab2a0478a5 */ /* 0x000fe2000f8e003f */
[----:B------:R-:W-:-:S02]  /*29a0*/  ULDC.64 UR8, c[0x0][0x5c8] ;  /* 0x0001720000087ab9 */ /* 0x000fc40000000a00 */
[----:B------:R-:W-:Y:S01]  /*29b0*/  IMAD.WIDE R8, R131, 0xc0, R120 ;  /* 0x000000c083087825 */ /* 0x000fe200078e0278 */
[----:B------:R-:W-:Y:S02]  /*29c0*/  USHF.R.U32.HI UR4, URZ, 0x1, UR5 ;  /* 0x000000013f047899 */ /* 0x000fe40008011605 */
[----:B------:R-:W-:Y:S01]  /*29d0*/  ULOP3.LUT UR40, UR40, UR6, URZ, 0x3c, !UPT ;  /* 0x0000000628287292 */ /* 0x000fe2000f8e3c3f */
[----:B------:R-:W-:Y:S01]  /*29e0*/  IMAD R13, R9, UR8, RZ ;  /* 0x00000008090d7c24 */ /* 0x000fe2000f8e02ff */
[----:B------:R-:W-:Y:S01]  /*29f0*/  UIMAD UR42, UR4, -0x3, UR42 ;  /* 0xfffffffd042a78a4 */ /* 0x000fe2000f8e022a */
[----:B------:R-:W-:Y:S01]  /*2a00*/  IMAD.IADD R7, R7, 0x1, R11 ;  /* 0x0000000107077824 */ /* 0x000fe200078e020b */
[----:B------:R-:W-:Y:S01]  /*2a10*/  @UP1 ULOP3.LUT UR40, UR40, 0x1, UR4, 0x78, !UPT ;  /* 0x0000000128281892 */ /* 0x000fe2000f8e7804 */
[C---:B------:R-:W-:Y:S02]  /*2a20*/  IMAD R13, R8.reuse, UR9, R13 ;  /* 0x00000009080d7c24 */ /* 0x040fe4000f8e020d */
[----:B------:R-:W-:-:S04]  /*2a30*/  IMAD.WIDE.U32 R144, R8, UR8, R6 ;  /* 0x0000000808907c25 */ /* 0x000fc8000f8e0006 */
[----:B------:R-:W-:Y:S01]  /*2a40*/  IMAD.MOV.U32 R131, RZ, RZ, -0x1 ;  /* 0xffffffffff837424 */ /* 0x000fe200078e00ff */
[----:B------:R-:W-:Y:S06]  /*2a50*/  @P0 BRA `(.L_x_32) ;  /* 0x00000064001c0947 */ /* 0x000fec0003800000 */
[----:B-----5:R-:W-:Y:S01]  /*2a60*/  FSETP.NEU.AND P1, PT, R123, RZ, PT ;  /* 0x000000ff7b00720b */ /* 0x020fe20003f2d000 */
[----:B------:R-:W-:Y:S01]  /*2a70*/  IMAD.IADD R3, R134, 0x1, -R3 ;  /* 0x0000000186037824 */ /* 0x000fe200078e0a03 */
[----:B------:R-:W-:Y:S01]  /*2a80*/  IADD3 R0, R129, -R135, RZ ;  /* 0x8000008781007210 */ /* 0x000fe20007ffe0ff */
[----:B------:R-:W-:Y:S01]  /*2a90*/  BSSY B0, `(.L_x_32) ;  /* 0x0000643000007945 */ /* 0x000fe20003800000 */
[----:B------:R-:W-:Y:S02]  /*2aa0*/  IMAD.IADD R147, R145, 0x1, R13 ;  /* 0x0000000191937824 */ /* 0x000fe400078e020d */
[----:B------:R-:W-:-:S04]  /*2ab0*/  ISETP.GT.AND P3, PT, R3, RZ, PT ;  /* 0x000000ff0300720c */ /* 0x000fc80003f64270 */
[----:B------:R-:W-:-:S03]  /*2ac0*/  ISETP.GT.AND P0, PT, R0, RZ, P3 ;  /* 0x000000ff0000720c */ /* 0x000fc60001f04270 */
[----:B------:R-:W-:Y:S10]  /*2ad0*/  @!P1 BRA `(.L_x_33) ;  /* 0x0000004800ac9947 */ /* 0x000ff40003800000 */
[----:B------:R-:W0:Y:S01]  /*2ae0*/  LDC.64 R10, c[0x0][0x5b8] ;  /* 0x00016e00ff0a7b82 */ /* 0x000e220000000a00 */
[----:B------:R-:W-:-:S07]  /*2af0*/  ULDC.64 UR4, c[0x0][0x5c0] ;  /* 0x0001700000047ab9 */ /* 0x000fce0000000a00 */
[----:B------:R-:W1:Y:S08]  /*2b00*/  LDC.64 R12, c[0x0][0x5b0] ;  /* 0x00016c00ff0c7b82 */ /* 0x000e700000000a00 */
[----:B------:R-:W2:Y:S01]  /*2b10*/  LDC.64 R6, c[0x0][0x5a8] ;  /* 0x00016a00ff067b82 */ /* 0x000ea20000000a00 */
[----:B0-----:R-:W-:-:S04]  /*2b20*/  IMAD R14, R15, R10, RZ ;  /* 0x0000000a0f0e7224 */ /* 0x001fc800078e02ff */
[C---:B------:R-:W-:Y:S02]  /*2b30*/  IMAD R11, R23.reuse, R11, R14 ;  /* 0x0000000b170b7224 */ /* 0x040fe400078e020e */
[----:B------:R-:W-:-:S04]  /*2b40*/  IMAD.WIDE.U32 R14, R23, R10, R4 ;  /* 0x0000000a170e7225 */ /* 0x000fc800078e0004 */
[----:B-1----:R-:W-:Y:S02]  /*2b50*/  IMAD R20, R9, R12, RZ ;  /* 0x0000000c09147224 */ /* 0x002fe400078e02ff */
[----:B------:R-:W-:Y:S02]  /*2b60*/  IMAD.IADD R21, R15, 0x1, R11 ;  /* 0x000000010f157824 */ /* 0x000fe400078e020b */
[----:B------:R-:W-:Y:S02]  /*2b70*/  IMAD R145, R8, R13, R20 ;  /* 0x0000000d08917224 */ /* 0x000fe400078e0214 */
[----:B------:R-:W-:-:S04]  /*2b80*/  IMAD.MOV.U32 R20, RZ, RZ, R14 ;  /* 0x000000ffff147224 */ /* 0x000fc800078e000e */
[----:B------:R-:W-:-:S04]  /*2b90*/  IMAD.WIDE.U32 R136, R8, R12, R20 ;  /* 0x0000000c08887225 */ /* 0x000fc800078e0014 */
[----:B------:R-:W-:Y:S01]  /*2ba0*/  IMAD.IADD R135, R137, 0x1, R145 ;  /* 0x0000000189877824 */ /* 0x000fe200078e0291 */
[----:B--2---:R-:W-:-:S04]  /*2bb0*/  LEA R138, P1, R136, R6, 0x1 ;  /* 0x00000006888a7211 */ /* 0x004fc800078208ff */
[----:B------:R-:W-:-:S05]  /*2bc0*/  LEA.HI.X R139, R136, R7, R135, 0x1, P1 ;  /* 0x00000007888b7211 */ /* 0x000fca00008f0c87 */
[----:B------:R0:W2:Y:S01]  /*2bd0*/  @P0 LDG.E.LTC128B.U16 R135, desc[UR36][R138.64] ;  /* 0x000000248a870981 */ /* 0x0000a2000c1e1520 */
[----:B------:R-:W-:Y:S01]  /*2be0*/  IMAD.WIDE.U32 R140, R8, R12, R4 ;  /* 0x0000000c088c7225 */ /* 0x000fe200078e0004 */
[----:B------:R-:W-:Y:S03]  /*2bf0*/  BSSY B1, `(.L_x_34) ;  /* 0x0000012000017945 */ /* 0x000fe60003800000 */
[----:B------:R-:W-:Y:S02]  /*2c00*/  IMAD.IADD R141, R145, 0x1, R141 ;  /* 0x00000001918d7824 */ /* 0x000fe400078e028d */
[----:B------:R-:W-:-:S04]  /*2c10*/  IMAD.WIDE.U32 R142, R23, R10, R140 ;  /* 0x0000000a178e7225 */ /* 0x000fc800078e008c */
[----:B0-----:R-:W-:Y:S01]  /*2c20*/  IMAD.SHL.U32 R138, R12, 0x8, RZ ;  /* 0x000000080c8a7824 */ /* 0x001fe200078e00ff */
[----:B------:R-:W-:Y:S01]  /*2c30*/  LEA R140, P2, R142, R6, 0x1 ;  /* 0x000000068e8c7211 */ /* 0x000fe200078408ff */
[----:B--2---:R-:W-:-:S05]  /*2c40*/  HADD2.F32 R136, -RZ, R135.H0_H0 ;  /* 0x20000087ff887230 */ /* 0x004fca0000004100 */
[----:B------:R-:W-:Y:S01]  /*2c50*/  FMUL R137, R136, R123 ;  /* 0x0000007b88897220 */ /* 0x000fe20000400000 */
[----:B------:R-:W-:-:S03]  /*2c60*/  LEA R136, P1, R144, UR4, 0x1 ;  /* 0x0000000490887c11 */ /* 0x000fc6000f8208ff */
[----:B------:R-:W-:Y:S01]  /*2c70*/  FFMA R137, R72, R122, R137 ;  /* 0x0000007a48897223 */ /* 0x000fe20000000089 */
[----:B------:R-:W-:-:S04]  /*2c80*/  IMAD.IADD R72, R11, 0x1, R143 ;  /* 0x000000010b487824 */ /* 0x000fc800078e028f */
[----:B------:R-:W-:Y:S02]  /*2c90*/  F2FP.F16.F32.PACK_AB R139, RZ, R137 ;  /* 0x00000089ff8b723e */ /* 0x000fe400000000ff */
[----:B------:R-:W-:Y:S02]  /*2ca0*/  LEA.HI.X R137, R144, UR5, R147, 0x1, P1 ;  /* 0x0000000590897c11 */ /* 0x000fe400088f0c93 */
[----:B------:R-:W-:Y:S02]  /*2cb0*/  ISETP.GT.AND P1, PT, R0, 0x1, P3 ;  /* 0x000000010000780c */ /* 0x000fe40001f24270 */
[----:B------:R-:W-:Y:S01]  /*2cc0*/  LEA.HI.X R141, R142, R7, R72, 0x1, P2 ;  /* 0x000000078e8d7211 */ /* 0x000fe200010f0c48 */
[----:B------:R0:W-:Y:S02]  /*2cd0*/  @P0 STG.E.U16 desc[UR36][R136.64], R139 ;  /* 0x0000008b88000986 */ /* 0x0001e4000c101524 */
[----:B0-----:R-:W-:-:S08]  /*2ce0*/  SHF.L.U64.HI R139, R12, 0x3, R13 ;  /* 0x000000030c8b7819 */ /* 0x001fd0000001020d */
[----:B------:R-:W-:Y:S05]  /*2cf0*/  @!P1 BRA `(.L_x_35) ;  /* 0x0000000000049947 */ /* 0x000fea0003800000 */
[----:B------:R0:W5:Y:S02]  /*2d00*/  LDG.E.LTC128B.U16 R135, desc[UR36][R140.64+0x2] ;  /* 0x000002248c877981 */ /* 0x000164000c1e1520 */
.L_x_35:
[----:B------:R-:W-:Y:S05]  /*2d10*/  BSYNC B1 ;  /* 0x0000000000017941 */ /* 0x000fea0003800000 */
.L_x_34:
[----:B-----5:R-:W-:Y:S01]  /*2d20*/  HADD2.F32 R72, -RZ, R135.H0_H0 ;  /* 0x20000087ff487230 */ /* 0x020fe20000004100 */
[----:B------:R-:W-:Y:S01]  /*2d30*/  ISETP.GT.AND P0, PT, R3, 0x8, PT ;  /* 0x000000080300780c */ /* 0x000fe20003f04270 */
[----:B------:R-:W-:Y:S01]  /*2d40*/  IMAD.WIDE.U32 R146, R8, R12, R138 ;  /* 0x0000000c08927225 */ /* 0x000fe200078e008a */
[----:B------:R-:W-:-:S03]  /*2d50*/  PRMT R149, R135, 0x7610, R149 ;  /* 0x0000761087957816 */ /* 0x000fc60000000095 */
[----:B------:R-:W-:Y:S01]  /*2d60*/  FMUL R72, R72, R123 ;  /* 0x0000007b48487220 */ /* 0x000fe20000400000 */
[----:B------:R-:W-:Y:S02]  /*2d70*/  ISETP.GT.AND P2, PT, R0, RZ, P0 ;  /* 0x000000ff0000720c */ /* 0x000fe40000744270 */
[----:B------:R-:W-:Y:S01]  /*2d80*/  IADD3 R145, R145, R147, RZ ;  /* 0x0000009391917210 */ /* 0x000fe20007ffe0ff */
[----:B------:R-:W-:Y:S01]  /*2d90*/  FFMA R72, R73, R122, R72 ;  /* 0x0000007a49487223 */ /* 0x000fe20000000048 */
[----:B------:R-:W-:-:S04]  /*2da0*/  IADD3 R73, P4, R14, R146, RZ ;  /* 0x000000920e497210 */ /* 0x000fc80007f9e0ff */
[----:B------:R-:W-:Y:S01]  /*2db0*/  F2FP.F16.F32.PACK_AB R72, RZ, R72 ;  /* 0x00000048ff48723e */ /* 0x000fe200000000ff */
[----:B------:R-:W-:Y:S01]  /*2dc0*/  IMAD.X R144, R145, 0x1, R21, P4 ;  /* 0x0000000191907824 */ /* 0x000fe200020e0615 */
[C---:B------:R-:W-:Y:S02]  /*2dd0*/  LEA R142, P4, R73.reuse, R6, 0x1 ;  /* 0x00000006498e7211 */ /* 0x040fe400078808ff */
[----:B------:R-:W-:Y:S02]  /*2de0*/  PRMT R147, R72, 0x7610, R147 ;  /* 0x0000761048937816 */ /* 0x000fe40000000093 */
[----:B------:R-:W-:-:S03]  /*2df0*/  LEA.HI.X R143, R73, R7, R144, 0x1, P4 ;  /* 0x00000007498f7211 */ /* 0x000fc600020f0c90 */
[----:B------:R1:W-:Y:S04]  /*2e00*/  @P1 STG.E.U16 desc[UR36][R136.64+0x2], R147 ;  /* 0x0000029388001986 */ /* 0x0003e8000c101524 */
[----:B------:R2:W3:Y:S01]  /*2e10*/  @P2 LDG.E.LTC128B.U16 R149, desc[UR36][R142.64] ;  /* 0x000000248e952981 */ /* 0x0004e2000c1e1520 */
[----:B------:R-:W-:Y:S01]  /*2e20*/  IMAD.SHL.U32 R135, R124, 0x2, RZ ;  /* 0x000000027c877824 */ /* 0x000fe200078e00ff */
[----:B------:R-:W-:Y:S01]  /*2e30*/  IADD3 R146, P1, R4, R146, RZ ;  /* 0x0000009204927210 */ /* 0x000fe20007f3e0ff */
[----:B------:R-:W-:Y:S03]  /*2e40*/  BSSY B1, `(.L_x_36) ;  /* 0x0000011000017945 */ /* 0x000fe60003800000 */
[----:B------:R-:W-:Y:S01]  /*2e50*/  IADD3 R144, P4, R135, R136, RZ ;  /* 0x0000008887907210 */ /* 0x000fe20007f9e0ff */
[----:B-1----:R-:W-:Y:S01]  /*2e60*/  IMAD.X R147, R5, 0x1, R145, P1 ;  /* 0x0000000105937824 */ /* 0x002fe200008e0691 */
[----:B------:R-:W-:Y:S01]  /*2e70*/  ISETP.GT.AND P1, PT, R0, 0x1, P0 ;  /* 0x000000010000780c */ /* 0x000fe20000724270 */
[----:B------:R-:W-:-:S03]  /*2e80*/  IMAD.WIDE.U32 R146, R23, R10, R146 ;  /* 0x0000000a17927225 */ /* 0x000fc600078e0092 */
[----:B--2---:R-:W-:Y:S01]  /*2e90*/  LEA R142, P5, R146, R6, 0x1 ;  /* 0x00000006928e7211 */ /* 0x004fe200078a08ff */
[----:B---3--:R-:W-:-:S05]  /*2ea0*/  HADD2.F32 R72, -RZ, R149.H0_H0 ;  /* 0x20000095ff487230 */ /* 0x008fca0000004100 */
[----:B------:R-:W-:Y:S01]  /*2eb0*/  FMUL R73, R72, R123 ;  /* 0x0000007b48497220 */ /* 0x000fe20000400000 */
[----:B------:R-:W-:-:S03]  /*2ec0*/  IMAD.IADD R72, R11, 0x1, R147 ;  /* 0x000000010b487824 */ /* 0x000fc600078e0293 */
[----:B------:R-:W-:Y:S01]  /*2ed0*/  FFMA R74, R74, R122, R73 ;  /* 0x0000007a4a4a7223 */ /* 0x000fe20000000049 */
[----:B------:R-:W-:Y:S02]  /*2ee0*/  SHF.L.U64.HI R73, R124, 0x1, R127 ;  /* 0x000000017c497819 */ /* 0x000fe4000001027f */
[----:B------:R-:W-:Y:S02]  /*2ef0*/  LEA.HI.X R143, R146, R7, R72, 0x1, P5 ;  /* 0x00000007928f7211 */ /* 0x000fe400028f0c48 */
[----:B------:R-:W-:Y:S01]  /*2f00*/  F2FP.F16.F32.PACK_AB R74, RZ, R74 ;  /* 0x0000004aff4a723e */ /* 0x000fe200000000ff */
[----:B------:R-:W-:-:S05]  /*2f10*/  IMAD.X R145, R73, 0x1, R137, P4 ;  /* 0x0000000149917824 */ /* 0x000fca00020e0689 */
[----:B------:R1:W-:Y:S01]  /*2f20*/  @P2 STG.E.U16 desc[UR36][R144.64], R74 ;  /* 0x0000004a90002986 */ /* 0x0003e2000c101524 */
[----:B------:R-:W-:Y:S05]  /*2f30*/  @!P1 BRA `(.L_x_37) ;  /* 0x0000000000049947 */ /* 0x000fea0003800000 */
[----:B------:R2:W5:Y:S02]  /*2f40*/  LDG.E.LTC128B.U16 R149, desc[UR36][R142.64+0x2] ;  /* 0x000002248e957981 */ /* 0x000564000c1e1520 */
.L_x_37:
[----:B------:R-:W-:Y:S05]  /*2f50*/  BSYNC B1 ;  /* 0x0000000000017941 */ /* 0x000fea0003800000 */
.L_x_36:
[----:B-----5:R-:W-:Y:S01]  /*2f60*/  HADD2.F32 R72, -RZ, R149.H0_H0 ;  /* 0x20000095ff487230 */ /* 0x020fe20000004100 */
[----:B------:R-:W-:Y:S01]  /*2f70*/  ISETP.GT.AND P2, PT, R0, 0x8, P3 ;  /* 0x000000080000780c */ /* 0x000fe20001f44270 */
[----:B-1----:R-:W-:Y:S01]  /*2f80*/  @P1 IMAD.MOV.U32 R74, RZ, RZ, R144 ;  /* 0x000000ffff4a1224 */ /* 0x002fe200078e0090 */
[----:B------:R-:W-:Y:S02]  /*2f90*/  BSSY B1, `(.L_x_38) ;  /* 0x0000008000017945 */ /* 0x000fe40003800000 */
[----:B------:R-:W-:-:S04]  /*2fa0*/  FMUL R72, R72, R123 ;  /* 0x0000007b48487220 */ /* 0x000fc80000400000 */
[----:B------:R-:W-:Y:S01]  /*2fb0*/  FFMA R72, R75, R122, R72 ;  /* 0x0000007a4b487223 */ /* 0x000fe20000000048 */
[----:B------:R-:W-:-:S04]  /*2fc0*/  @P1 IMAD.MOV.U32 R75, RZ, RZ, R145 ;  /* 0x000000ffff4b1224 */ /* 0x000fc800078e0091 */
[----:B------:R-:W-:-:S05]  /*2fd0*/  F2FP.F16.F32.PACK_AB R72, RZ, R72 ;  /* 0x00000048ff48723e */ /* 0x000fca00000000ff */
[----:B------:R1:W-:Y:S01]  /*2fe0*/  @P1 STG.E.U16 desc[UR36][R74.64+0x2], R72 ;  /* 0x000002484a001986 */ /* 0x0003e2000c101524 */
[----:B------:R-:W-:Y:S05]  /*2ff0*/  @!P2 BRA `(.L_x_39) ;  /* 0x000000000004a947 */ /* 0x000fea0003800000 */
[----:B------:R3:W5:Y:S02]  /*3000*/  LDG.E.LTC128B.U16 R149, desc[UR36][R140.64+0x10] ;  /* 0x000010248c957981 */ /* 0x000764000c1e1520 */
.L_x_39:
[----:B------:R-:W-:Y:S05]  /*3010*/  BSYNC B1 ;  /* 0x0000000000017941 */ /* 0x000fea0003800000 */
.L_x_38:
[----:B-1---5:R-:W-:Y:S01]  /*3020*/  HADD2.F32 R72, -RZ, R149.H0_H0 ;  /* 0x20000095ff487230 */ /* 0x022fe20000004100 */
[----:B------:R-:W-:Y:S01]  /*3030*/  @P2 MOV R74, R136 ;  /* 0x00000088004a2202 */ /* 0x000fe20000000f00 */
[----:B------:R-:W-:Y:S01]  /*3040*/  BSSY B1, `(.L_x_40) ;  /* 0x000000a000017945 */ /* 0x000fe20003800000 */
[----:B------:R-:W-:Y:S02]  /*3050*/  ISETP.GT.AND P1, PT, R0, 0x9, P3 ;  /* 0x000000090000780c */ /* 0x000fe40001f24270 */
[----:B------:R-:W-:-:S04]  /*3060*/  FMUL R75, R72, R123 ;  /* 0x0000007b484b7220 */ /* 0x000fc80000400000 */
[----:B------:R-:W-:-:S05]  /*3070*/  FFMA R75, R76, R122, R75 ;  /* 0x0000007a4c4b7223 */ /* 0x000fca000000004b */
[----:B------:R-:W-:-:S04]  /*3080*/  F2FP.F16.F32.PACK_AB R75, RZ, R75 ;  /* 0x0000004bff4b723e */ /* 0x000fc800000000ff */
[----:B------:R-:W-:Y:S01]  /*3090*/  PRMT R72, R75, 0x7610, R72 ;  /* 0x000076104b487816 */ /* 0x000fe20000000048 */
[----:B------:R-:W-:-:S05]  /*30a0*/  @P2 IMAD.MOV.U32 R75, RZ, RZ, R137 ;  /* 0x000000ffff4b2224 */ /* 0x000fca00078e0089 */
[----:B------:R1:W-:Y:S01]  /*30b0*/  @P2 STG.E.U16 desc[UR36][R74.64+0x10], R72 ;  /* 0x000010484a002986 */ /* 0x0003e2000c101524 */
[----:B------:R-:W-:Y:S05]  /*30c0*/  @!P1 BRA `(.L_x_41) ;  /* 0x0000000000049947 */ /* 0x000fea0003800000 */
[----:B------:R4:W5:Y:S02]  /*30d0*/  LDG.E.LTC128B.U16 R149, desc[UR36][R140.64+0x12] ;  /* 0x000012248c957981 */ /* 0x000964000c1e1520 */
.L_x_41:
[----:B------:R-:W-:Y:S05]  /*30e0*/  BSYNC B1 ;  /* 0x0000000000017941 */ /* 0x000fea0003800000 */
.L_x_40:
[----:B-1---5:R-:W-:Y:S01]  /*30f0*/  HADD2.F32 R72, -RZ, R149.H0_H0 ;  /* 0x20000095ff487230 */ /* 0x022fe20000004100 */
[----:B------:R-:W-:Y:S01]  /*3100*/  ISETP.GT.AND P2, PT, R0, 0x8, P0 ;  /* 0x000000080000780c */ /* 0x000fe20000744270 */
[----:B------:R-:W-:Y:S01]  /*3110*/  @P1 IMAD.MOV.U32 R74, RZ, RZ, R136 ;  /* 0x000000ffff4a1224 */ /* 0x000fe200078e0088 */
[----:B------:R-:W-:Y:S01]  /*3120*/  BSSY B1, `(.L_x_42) ;  /* 0x0000008000017945 */ /* 0x000fe20003800000 */
[----:B------:R-:W-:Y:S02]  /*3130*/  @P1 IMAD.MOV.U32 R75, RZ, RZ, R137 ;  /* 0x000000ffff4b1224 */ /* 0x000fe400078e0089 */
[----:B------:R-:W-:-:S04]  /*3140*/  FMUL R72, R72, R123 ;  /* 0x0000007b48487220 */ /* 0x000fc80000400000 */
[----:B------:R-:W-:-:S05]  /*3150*/  FFMA R72, R77, R122, R72 ;  /* 0x0000007a4d487223 */ /* 0x000fca0000000048 */
[----:B------:R-:W-:-:S05]  /*3160*/  F2FP.F16.F32.PACK_AB R72, RZ, R72 ;  /* 0x00000048ff48723e */ /* 0x000fca00000000ff */
[----:B------:R1:W-:Y:S01]  /*3170*/  @P1 STG.E.U16 desc[UR36][R74.64+0x12], R72 ;  /* 0x000012484a001986 */ /* 0x0003e2000c101524 */
[----:B------:R-:W-:Y:S05]  /*3180*/  @!P2 BRA `(.L_x_43) ;  /* 0x000000000004a947 */ /* 0x000fea0003800000 */
[----:B------:R0:W5:Y:S02]  /*3190*/  LDG.E.LTC128B.U16 R149, desc[UR36][R142.64+0x10] ;  /* 0x000010248e957981 */ /* 0x000164000c1e1520 */
.L_x_43:
[----:B------:R-:W-:Y:S05]  /*31a0*/  BSYNC B1 ;  /* 0x0000000000017941 */ /* 0x000fea0003800000 */
.L_x_42:
[----:B-1---5:R-:W-:Y:S01]  /*31b0*/  HADD2.F32 R72, -RZ, R149.H0_H0 ;  /* 0x20000095ff487230 */ /* 0x022fe20000004100 */
[----:B------:R-:W-:Y:S01]  /*31c0*/  ISETP.GT.AND P1, PT, R0, 0x9, P0 ;  /* 0x000000090000780c */ /* 0x000fe20000724270 */
[----:B------:R-:W-:Y:S01]  /*31d0*/  @P2 IMAD.MOV.U32 R74, RZ, RZ, R144 ;  /* 0x000000ffff4a2224 */ /* 0x000fe200078e0090 */
[----:B------:R-:W-:Y:S02]  /*31e0*/  BSSY B1, `(.L_x_44) ;  /* 0x0000009000017945 */ /* 0x000fe40003800000 */
        /* <DEDUP_REMOVED lines=8> */
.L_x_45:
[----:B------:R-:W-:Y:S05]  /*3270*/  BSYNC B1 ;  /* 0x0000000000017941 */ /* 0x000fea0003800000 */
.L_x_44:
        /* <DEDUP_REMOVED lines=11> */
.L_x_47:
[----:B------:R-:W-:Y:S05]  /*3330*/  BSYNC B1 ;  /* 0x0000000000017941 */ /* 0x000fea0003800000 */
.L_x_46:
        /* <DEDUP_REMOVED lines=12> */
.L_x_49:
[----:B------:R-:W-:Y:S05]  /*3400*/  BSYNC B1 ;  /* 0x0000000000017941 */ /* 0x000fea0003800000 */
.L_x_48:
        /* <DEDUP_REMOVED lines=11> */
.L_x_51:
[----:B------:R-:W-:Y:S05]  /*34c0*/  BSYNC B1 ;  /* 0x0000000000017941 */ /* 0x000fea0003800000 */
.L_x_50:
        /* <DEDUP_REMOVED lines=12> */
.L_x_53:
[----:B------:R-:W-:Y:S05]  /*3590*/  BSYNC B1 ;  /* 0x0000000000017941 */ /* 0x000fea0003800000 */
.L_x_52:
        /* <DEDUP_REMOVED lines=11> */
.L_x_55:
[----:B------:R-:W-:Y:S05]  /*3650*/  BSYNC B1 ;  /* 0x0000000000017941 */ /* 0x000fea0003800000 */
.L_x_54:
        /* <DEDUP_REMOVED lines=12> */
.L_x_57:
[----:B------:R-:W-:Y:S05]  /*3720*/  BSYNC B1 ;  /* 0x0000000000017941 */ /* 0x000fea0003800000 */
.L_x_56:
        /* <DEDUP_REMOVED lines=11> */
.L_x_59:
[----:B------:R-:W-:Y:S05]  /*37e0*/  BSYNC B1 ;  /* 0x0000000000017941 */ /* 0x000fea0003800000 */
.L_x_58:
        /* <DEDUP_REMOVED lines=12> */
.L_x_61:
[----:B------:R-:W-:Y:S05]  /*38b0*/  BSYNC B1 ;  /* 0x0000000000017941 */ /* 0x000fea0003800000 */
.L_x_60:
        /* <DEDUP_REMOVED lines=11> */
.L_x_63:
[----:B------:R-:W-:Y:S05]  /*3970*/  BSYNC B1 ;  /* 0x0000000000017941 */ /* 0x000fea0003800000 */
.L_x_62:
        /* <DEDUP_REMOVED lines=12> */
.L_x_65:
[----:B------:R-:W-:Y:S05]  /*3a40*/  BSYNC B1 ;  /* 0x0000000000017941 */ /* 0x000fea0003800000 */
.L_x_64:
        /* <DEDUP_REMOVED lines=11> */
.L_x_67:
[----:B------:R-:W-:Y:S05]  /*3b00*/  BSYNC B1 ;  /* 0x0000000000017941 */ /* 0x000fea0003800000 */
.L_x_66:
        /* <DEDUP_REMOVED lines=12> */
.L_x_69:
[----:B------:R-:W-:Y:S05]  /*3bd0*/  BSYNC B1 ;  /* 0x0000000000017941 */ /* 0x000fea0003800000 */
.L_x_68:
        /* <DEDUP_REMOVED lines=11> */
.L_x_71:
[----:B------:R-:W-:Y:S05]  /*3c90*/  BSYNC B1 ;  /* 0x0000000000017941 */ /* 0x000fea0003800000 */
.L_x_70:
        /* <DEDUP_REMOVED lines=12> */
.L_x_73:
[----:B------:R-:W-:Y:S05]  /*3d60*/  BSYNC B1 ;  /* 0x0000000000017941 */ /* 0x000fea0003800000 */
.L_x_72:
        /* <DEDUP_REMOVED lines=11> */
.L_x_75:
[----:B------:R-:W-:Y:S05]  /*3e20*/  BSYNC B1 ;  /* 0x0000000000017941 */ /* 0x000fea0003800000 */
.L_x_74:
        /* <DEDUP_REMOVED lines=12> */
.L_x_77:
[----:B------:R-:W-:Y:S05]  /*3ef0*/  BSYNC B1 ;  /* 0x0000000000017941 */ /* 0x000fea0003800000 */
.L_x_76:
        /* <DEDUP_REMOVED lines=11> */
.L_x_79:
[----:B------:R-:W-:Y:S05]  /*3fb0*/  BSYNC B1 ;  /* 0x0000000000017941 */ /* 0x000fea0003800000 */
.L_x_78:
        /* <DEDUP_REMOVED lines=12> */
.L_x_81:
[----:B------:R-:W-:Y:S05]  /*4080*/  BSYNC B1 ;  /* 0x0000000000017941 */ /* 0x000fea0003800000 */
.L_x_80:
        /* <DEDUP_REMOVED lines=11> */
.L_x_83:
[----:B------:R-:W-:Y:S05]  /*4140*/  BSYNC B1 ;  /* 0x0000000000017941 */ /* 0x000fea0003800000 */
.L_x_82:
        /* <DEDUP_REMOVED lines=12> */
.L_x_85:
[----:B------:R-:W-:Y:S05]  /*4210*/  BSYNC B1 ;  /* 0x0000000000017941 */ /* 0x000fea0003800000 */
.L_x_84:
        /* <DEDUP_REMOVED lines=11> */
.L_x_87:
[----:B------:R-:W-:Y:S05]  /*42d0*/  BSYNC B1 ;  /* 0x0000000000017941 */ /* 0x000fea0003800000 */
.L_x_86:
        /* <DEDUP_REMOVED lines=12> */
.L_x_89:
[----:B------:R-:W-:Y:S05]  /*43a0*/  BSYNC B1 ;  /* 0x0000000000017941 */ /* 0x000fea0003800000 */
.L_x_88:
        /* <DEDUP_REMOVED lines=11> */
.L_x_91:
[----:B------:R-:W-:Y:S05]  /*4460*/  BSYNC B1 ;  /* 0x0000000000017941 */ /* 0x000fea0003800000 */
.L_x_90:
        /* <DEDUP_REMOVED lines=12> */
.L_x_93:
[----:B------:R-:W-:Y:S05]  /*4530*/  BSYNC B1 ;  /* 0x0000000000017941 */ /* 0x000fea0003800000 */
.L_x_92:
        /* <DEDUP_REMOVED lines=11> */
.L_x_95:
[----:B------:R-:W-:Y:S05]  /*45f0*/  BSYNC B1 ;  /* 0x0000000000017941 */ /* 0x000fea0003800000 */
.L_x_94:
        /* <DEDUP_REMOVED lines=12> */
.L_x_97:
[----:B------:R-:W-:Y:S05]  /*46c0*/  BSYNC B1 ;  /* 0x0000000000017941 */ /* 0x000fea0003800000 */
.L_x_96:
        /* <DEDUP_REMOVED lines=11> */
.L_x_99:
[----:B------:R-:W-:Y:S05]  /*4780*/  BSYNC B1 ;  /* 0x0000000000017941 */ /* 0x000fea0003800000 */
.L_x_98:
        /* <DEDUP_REMOVED lines=12> */
.L_x_101:
[----:B------:R-:W-:Y:S05]  /*4850*/  BSYNC B1 ;  /* 0x0000000000017941 */ /* 0x000fea0003800000 */
.L_x_100:
        /* <DEDUP_REMOVED lines=11> */
.L_x_103:
[----:B------:R-:W-:Y:S05]  /*4910*/  BSYNC B1 ;  /* 0x0000000000017941 */ /* 0x000fea0003800000 */
.L_x_102:
        /* <DEDUP_REMOVED lines=12> */
.L_x_105:
[----:B------:R-:W-:Y:S05]  /*49e0*/  BSYNC B1 ;  /* 0x0000000000017941 */ /* 0x000fea0003800000 */
.L_x_104:
        /* <DEDUP_REMOVED lines=11> */
.L_x_107:
[----:B------:R-:W-:Y:S05]  /*4aa0*/  BSYNC B1 ;  /* 0x0000000000017941 */ /* 0x000fea0003800000 */
.L_x_106:
        /* <DEDUP_REMOVED lines=12> */
.L_x_109:
[----:B------:R-:W-:Y:S05]  /*4b70*/  BSYNC B1 ;  /* 0x0000000000017941 */ /* 0x000fea0003800000 */
.L_x_108:
        /* <DEDUP_REMOVED lines=11> */
.L_x_111:
[----:B------:R-:W-:Y:S05]  /*4c30*/  BSYNC B1 ;  /* 0x0000000000017941 */ /* 0x000fea0003800000 */
.L_x_110:
        /* <DEDUP_REMOVED lines=12> */
.L_x_113:
[----:B------:R-:W-:Y:S05]  /*4d00*/  BSYNC B1 ;  /* 0x0000000000017941 */ /* 0x000fea0003800000 */
.L_x_112:
        /* <DEDUP_REMOVED lines=11> */
.L_x_115:
[----:B------:R-:W-:Y:S05]  /*4dc0*/  BSYNC B1 ;  /* 0x0000000000017941 */ /* 0x000fea0003800000 */
.L_x_114:
        /* <DEDUP_REMOVED lines=12> */
.L_x_117:
[----:B------:R-:W-:Y:S05]  /*4e90*/  BSYNC B1 ;  /* 0x0000000000017941 */ /* 0x000fea0003800000 */
.L_x_116:
        /* <DEDUP_REMOVED lines=11> */
.L_x_119:
[----:B------:R-:W-:Y:S05]  /*4f50*/  BSYNC B1 ;  /* 0x0000000000017941 */ /* 0x000fea0003800000 */
.L_x_118:
        /* <DEDUP_REMOVED lines=12> */
.L_x_121:
[----:B------:R-:W-:Y:S05]  /*5020*/  BSYNC B1 ;  /* 0x0000000000017941 */ /* 0x000fea0003800000 */
.L_x_120:
        /* <DEDUP_REMOVED lines=11> */
.L_x_123:
[----:B------:R-:W-:Y:S05]  /*50e0*/  BSYNC B1 ;  /* 0x0000000000017941 */ /* 0x000fea0003800000 */
.L_x_122:
[----:B-1---5:R-:W-:Y:S01]  /*50f0*/  HADD2.F32 R72, -RZ, R149.H0_H0 ;  /* 0x20000095ff487230 */ /* 0x022fe20000004100 */
[----:B------:R-:W-:Y:S01]  /*5100*/  ISETP.GT.AND P1, PT, R0, 0x59, P0 ;  /* 0x000000590000780c */ /* 0x000fe20000724270 */
[----:B------:R-:W-:Y:S01]  /*5110*/  @P2 IMAD.MOV.U32 R74, RZ, RZ, R144 ;  /* 0x000000ffff4a2224 */ /* 0x000fe200078e0090 */
[----:B------:R-:W-:Y:S01]  /*5120*/  BSSY B1, `(.L_x_124) ;  /* 0x000000a000017945 */ /* 0x000fe20003800000 */
[----:B------:R-:W-:Y:S01]  /*5130*/  IADD3 R81, P0, R8, 0x80, RZ ;  /* 0x0000008008517810 */ /* 0x000fe20007f1e0ff */
        /* <DEDUP_REMOVED lines=8> */
.L_x_125:
[----:B------:R-:W-:Y:S05]  /*51c0*/  BSYNC B1 ;  /* 0x0000000000017941 */ /* 0x000fea0003800000 */
.L_x_124:
[----:B-----5:R-:W-:Y:S01]  /*51d0*/  HADD2.F32 R8, -RZ, R149.H0_H0 ;  /* 0x20000095ff087230 */ /* 0x020fe20000004100 */
[----:B------:R-:W-:Y:S01]  /*51e0*/  BSSY B1, `(.L_x_126) ;  /* 0x0000011000017945 */ /* 0x000fe20003800000 */
[----:B------:R-:W-:Y:S01]  /*51f0*/  IMAD.X R9, RZ, RZ, R9, P0 ;  /* 0x000000ffff097224 */ /* 0x000fe200000e0609 */
[----:B------:R-:W-:Y:S02]  /*5200*/  ISETP.GT.AND P0, PT, R3, 0x80, PT ;  /* 0x000000800300780c */ /* 0x000fe40003f04270 */
[----:B------:R-:W-:Y:S01]  /*5210*/  FMUL R8, R8, R123 ;  /* 0x0000007b08087220 */ /* 0x000fe20000400000 */
[----:B-1----:R-:W-:Y:S01]  /*5220*/  IMAD R72, R9, R12, RZ ;  /* 0x0000000c09487224 */ /* 0x002fe200078e02ff */
[----:B------:R-:W-:Y:S02]  /*5230*/  ISETP.GT.AND P3, PT, R0, RZ, P0 ;  /* 0x000000ff0000720c */ /* 0x000fe40000764270 */
[----:B------:R-:W-:Y:S01]  /*5240*/  FFMA R119, R119, R122, R8 ;  /* 0x0000007a77777223 */ /* 0x000fe20000000008 */
[----:B------:R-:W-:-:S02]  /*5250*/  IMAD R79, R81, R13, R72 ;  /* 0x0000000d514f7224 */ /* 0x000fc400078e0248 */
[----:B------:R-:W-:Y:S02]  /*5260*/  IMAD.WIDE.U32 R8, R81, R12, R20 ;  /* 0x0000000c51087225 */ /* 0x000fe400078e0014 */
[----:B------:R-:W-:Y:S02]  /*5270*/  F2FP.F16.F32.PACK_AB R119, RZ, R119 ;  /* 0x00000077ff77723e */ /* 0x000fe400000000ff */
[----:B------:R-:W-:Y:S01]  /*5280*/  IMAD.IADD R9, R9, 0x1, R79 ;  /* 0x0000000109097824 */ /* 0x000fe200078e024f */
[C---:B------:R-:W-:Y:S02]  /*5290*/  LEA R74, P2, R8.reuse, R6, 0x1 ;  /* 0x00000006084a7211 */ /* 0x040fe400078408ff */
[----:B------:R1:W-:Y:S02]  /*52a0*/  @P1 STG.E.U16 desc[UR36][R144.64+0xb2], R119 ;  /* 0x0000b27790001986 */ /* 0x0003e4000c101524 */
[----:B------:R-:W-:Y:S01]  /*52b0*/  LEA.HI.X R75, R8, R7, R9, 0x1, P2 ;  /* 0x00000007084b7211 */ /* 0x000fe200010f0c09 */
[----:B------:R-:W-:Y:S01]  /*52c0*/  IMAD.WIDE.U32 R8, R81, R12, R4 ;  /* 0x0000000c51087225 */ /* 0x000fe200078e0004 */
[----:B------:R-:W-:Y:S07]  /*52d0*/  @!P3 BRA `(.L_x_127) ;  /* 0x000000000004b947 */ /* 0x000fee0003800000 */
[----:B------:R0:W5:Y:S02]  /*52e0*/  LDG.E.LTC128B.U16 R149, desc[UR36][R74.64] ;  /* 0x000000244a957981 */ /* 0x000164000c1e1520 */
.L_x_127:
[----:B------:R-:W-:Y:S05]  /*52f0*/  BSYNC B1 ;  /* 0x0000000000017941 */ /* 0x000fea0003800000 */
.L_x_126:
[----:B-----5:R-:W-:Y:S01]  /*5300*/  HADD2.F32 R72, -RZ, R149.H0_H0 ;  /* 0x20000095ff487230 */ /* 0x020fe20000004100 */
[C---:B0-----:R-:W-:Y:S01]  /*5310*/  LEA R74, P1, R125.reuse, R136, 0x1 ;  /* 0x000000887d4a7211 */ /* 0x041fe200078208ff */
[----:B------:R-:W-:Y:S01]  /*5320*/  BSSY B1, `(.L_x_128) ;  /* 0x000000e000017945 */ /* 0x000fe20003800000 */
[----:B------:R-:W-:Y:S02]  /*5330*/  ISETP.GT.AND P2, PT, R0, 0x1, P0 ;  /* 0x000000010000780c */ /* 0x000fe40000744270 */
[----:B------:R-:W-:Y:S01]  /*5340*/  FMUL R13, R72, R123 ;  /* 0x0000007b480d7220 */ /* 0x000fe20000400000 */
[----:B------:R-:W-:Y:S02]  /*5350*/  LEA.HI.X R75, R125, R137, R126, 0x1, P1 ;  /* 0x000000897d4b7211 */ /* 0x000fe400008f0c7e */
[----:B------:R-:W-:Y:S01]  /*5360*/  IADD3 R9, R79, R9, RZ ;  /* 0x000000094f097210 */ /* 0x000fe20007ffe0ff */
[----:B------:R-:W-:Y:S02]  /*5370*/  FFMA R13, R24, R122, R13 ;  /* 0x0000007a180d7223 */ /* 0x000fe4000000000d */
[----:B------:R-:W-:-:S03]  /*5380*/  IMAD.WIDE.U32 R76, R23, R10, R8 ;  /* 0x0000000a174c7225 */ /* 0x000fc600078e0008 */
[----:B------:R-:W-:Y:S01]  /*5390*/  F2FP.F16.F32.PACK_AB R13, RZ, R13 ;  /* 0x0000000dff0d723e */ /* 0x000fe200000000ff */
[----:B------:R-:W-:Y:S01]  /*53a0*/  IMAD.IADD R9, R11, 0x1, R77 ;  /* 0x000000010b097824 */ /* 0x000fe200078e024d */
[----:B------:R-:W-:-:S03]  /*53b0*/  LEA R8, P4, R76, R6, 0x1 ;  /* 0x000000064c087211 */ /* 0x000fc600078808ff */
[----:B------:R0:W-:Y:S01]  /*53c0*/  @P3 STG.E.U16 desc[UR36][R74.64], R13 ;  /* 0x0000000d4a003986 */ /* 0x0001e2000c101524 */
[----:B------:R-:W-:Y:S01]  /*53d0*/  LEA.HI.X R9, R76, R7, R9, 0x1, P4 ;  /* 0x000000074c097211 */ /* 0x000fe200020f0c09 */
[----:B------:R-:W-:Y:S08]  /*53e0*/  @!P2 BRA `(.L_x_129) ;  /* 0x000000000004a947 */ /* 0x000ff00003800000 */
[----:B------:R0:W5:Y:S02]  /*53f0*/  LDG.E.LTC128B.U16 R149, desc[UR36][R8.64+0x2] ;  /* 0x0000022408957981 */ /* 0x000164000c1e1520 */
.L_x_129:
[----:B------:R-:W-:Y:S05]  /*5400*/  BSYNC B1 ;  /* 0x0000000000017941 */ /* 0x000fea0003800000 */
.L_x_128:
[----:B-----5:R-:W-:Y:S01]  /*5410*/  HADD2.F32 R20, -RZ, R149.H0_H0 ;  /* 0x20000095ff147230 */ /* 0x020fe20000004100 */
[----:B------:R-:W-:Y:S01]  /*5420*/  ISETP.GT.AND P1, PT, R3, 0x88, PT ;  /* 0x000000880300780c */ /* 0x000fe20003f24270 */
[----:B0-----:R-:W-:Y:S01]  /*5430*/  IMAD.WIDE.U32 R12, R81, R12, R138 ;  /* 0x0000000c510c7225 */ /* 0x001fe200078e008a */
[----:B------:R-:W-:Y:S03]  /*5440*/  BSSY B1, `(.L_x_130) ;  /* 0x0000010000017945 */ /* 0x000fe60003800000 */
[----:B------:R-:W-:Y:S01]  /*5450*/  FMUL R20, R20, R123 ;  /* 0x0000007b14147220 */ /* 0x000fe20000400000 */
[----:B------:R-:W-:Y:S01]  /*5460*/  IMAD.IADD R79, R79, 0x1, R13 ;  /* 0x000000014f4f7824 */ /* 0x000fe200078e020d */
[----:B------:R-:W-:Y:S02]  /*5470*/  IADD3 R15, P5, R14, R12, RZ ;  /* 0x0000000c0e0f7210 */ /* 0x000fe40007fbe0ff */
[----:B------:R-:W-:Y:S01]  /*5480*/  FFMA R20, R25, R122, R20 ;  /* 0x0000007a19147223 */ /* 0x000fe20000000014 */
[----:B------:R-:W-:-:S02]  /*5490*/  IADD3 R14, P4, R4, R12, RZ ;  /* 0x0000000c040e7210 */ /* 0x000fc40007f9e0ff */
[----:B------:R-:W-:Y:S02]  /*54a0*/  ISETP.GT.AND P3, PT, R0, RZ, P1 ;  /* 0x000000ff0000720c */ /* 0x000fe40000f64270 */
[----:B------:R-:W-:Y:S01]  /*54b0*/  F2FP.F16.F32.PACK_AB R3, RZ, R20 ;  /* 0x00000014ff03723e */ /* 0x000fe200000000ff */
[----:B------:R-:W-:Y:S01]  /*54c0*/  IMAD.X R20, R79, 0x1, R21, P5 ;  /* 0x000000014f147824 */ /* 0x000fe200028e0615 */
[----:B------:R-:W-:Y:S01]  /*54d0*/  LEA R12, P5, R15, R6, 0x1 ;  /* 0x000000060f0c7211 */ /* 0x000fe200078a08ff */
[----:B------:R-:W-:-:S03]  /*54e0*/  @P2 IMAD.MOV.U32 R21, RZ, RZ, R75 ;  /* 0x000000ffff152224 */ /* 0x000fc600078e004b */
[----:B------:R-:W-:Y:S01]  /*54f0*/  LEA.HI.X R13, R15, R7, R20, 0x1, P5 ;  /* 0x000000070f0d7211 */ /* 0x000fe200028f0c14 */
[----:B------:R-:W-:-:S05]  /*5500*/  @P2 IMAD.MOV.U32 R20, RZ, RZ, R74 ;  /* 0x000000ffff142224 */ /* 0x000fca00078e004a */
[----:B------:R0:W-:Y:S01]  /*5510*/  @P2 STG.E.U16 desc[UR36][R20.64+0x2], R3 ;  /* 0x0000020314002986 */ /* 0x0001e2000c101524 */
[----:B------:R-:W-:Y:S05]  /*5520*/  @!P3 BRA `(.L_x_131) ;  /* 0x000000000004b947 */ /* 0x000fea0003800000 */
[----:B------:R0:W5:Y:S02]  /*5530*/  LDG.E.LTC128B.U16 R149, desc[UR36][R12.64] ;  /* 0x000000240c957981 */ /* 0x000164000c1e1520 */
.L_x_131:
[----:B------:R-:W-:Y:S05]  /*5540*/  BSYNC B1 ;  /* 0x0000000000017941 */ /* 0x000fea0003800000 */
.L_x_130:
[----:B-----5:R-:W-:Y:S01]  /*5550*/  HADD2.F32 R4, -RZ, R149.H0_H0 ;  /* 0x20000095ff047230 */ /* 0x020fe20000004100 */
[----:B------:R-:W-:Y:S01]  /*5560*/  ISETP.GT.AND P2, PT, R0, 0x1, P1 ;  /* 0x000000010000780c */ /* 0x000fe20000f44270 */
[----:B------:R-:W-:Y:S01]  /*5570*/  IMAD.X R15, R5, 0x1, R79, P4 ;  /* 0x00000001050f7824 */ /* 0x000fe200020e064f */
[----:B------:R-:W-:Y:S02]  /*5580*/  BSSY B1, `(.L_x_132) ;  /* 0x000000d000017945 */ /* 0x000fe40003800000 */
[----:B0-----:R-:W-:Y:S01]  /*5590*/  FMUL R3, R4, R123 ;  /* 0x0000007b04037220 */ /* 0x001fe20000400000 */
[----:B------:R-:W-:Y:S01]  /*55a0*/  IADD3 R4, P4, R74, R135, RZ ;  /* 0x000000874a047210 */ /* 0x000fe20007f9e0ff */
[----:B------:R-:W-:-:S04]  /*55b0*/  IMAD.WIDE.U32 R12, R23, R10, R14 ;  /* 0x0000000a170c7225 */ /* 0x000fc800078e000e */
[----:B------:R-:W-:Y:S01]  /*55c0*/  FFMA R3, R26, R122, R3 ;  /* 0x0000007a1a037223 */ /* 0x000fe20000000003 */
[----:B------:R-:W-:Y:S01]  /*55d0*/  IADD3.X R5, R75, R73, RZ, P4, !PT ;  /* 0x000000494b057210 */ /* 0x000fe200027fe4ff */
[----:B------:R-:W-:Y:S01]  /*55e0*/  IMAD.IADD R11, R11, 0x1, R13 ;  /* 0x000000010b0b7824 */ /* 0x000fe200078e020d */
[C---:B------:R-:W-:Y:S02]  /*55f0*/  LEA R6, P5, R12.reuse, R6, 0x1 ;  /* 0x000000060c067211 */ /* 0x040fe400078a08ff */
[----:B------:R-:W-:Y:S02]  /*5600*/  F2FP.F16.F32.PACK_AB R3, RZ, R3 ;  /* 0x00000003ff03723e */ /* 0x000fe400000000ff */
[----:B------:R-:W-:-:S03]  /*5610*/  LEA.HI.X R7, R12, R7, R11, 0x1, P5 ;  /* 0x000000070c077211 */ /* 0x000fc600028f0c0b */
[----:B------:R0:W-:Y:S01]  /*5620*/  @P3 STG.E.U16 desc[UR36][R4.64], R3 ;  /* 0x0000000304003986 */ /* 0x0001e2000c101524 */
[----:B------:R-:W-:Y:S05]  /*5630*/  @!P2 BRA `(.L_x_133) ;  /* 0x000000000004a947 */ /* 0x000fea0003800000 */
[----:B------:R0:W5:Y:S02]  /*5640*/  LDG.E.LTC128B.U16 R149, desc[UR36][R6.64+0x2] ;  /* 0x0000022406957981 */ /* 0x000164000c1e1520 */
.L_x_133:
[----:B------:R-:W-:Y:S05]  /*5650*/  BSYNC B1 ;  /* 0x0000000000017941 */ /* 0x000fea0003800000 */
.L_x_132:
[----:B-----5:R-:W-:Y:S01]  /*5660*/  HADD2.F32 R10, -RZ, R149.H0_H0 ;  /* 0x20000095ff0a7230 */ /* 0x020fe20000004100 */
[----:B------:R-:W-:Y:S01]  /*5670*/  ISETP.GT.AND P3, PT, R0, 0x8, P0 ;  /* 0x000000080000780c */ /* 0x000fe20000764270 */
[----:B------:R-:W-:Y:S03]  /*5680*/  BSSY B1, `(.L_x_134) ;  /* 0x0000007000017945 */ /* 0x000fe60003800000 */
[----:B------:R-:W-:-:S04]  /*5690*/  FMUL R10, R10, R123 ;  /* 0x0000007b0a0a7220 */ /* 0x000fc80000400000 */
[----:B------:R-:W-:-:S05]  /*56a0*/  FFMA R10, R27, R122, R10 ;  /* 0x0000007a1b0a7223 */ /* 0x000fca000000000a */
[----:B------:R-:W-:-:S05]  /*56b0*/  F2FP.F16.F32.PACK_AB R10, RZ, R10 ;  /* 0x0000000aff0a723e */ /* 0x000fca00000000ff */
[----:B------:R0:W-:Y:S01]  /*56c0*/  @P2 STG.E.U16 desc[UR36][R4.64+0x2], R10 ;  /* 0x0000020a04002986 */ /* 0x0001e2000c101524 */
[----:B------:R-:W-:Y:S05]  /*56d0*/  @!P3 BRA `(.L_x_135) ;  /* 0x000000000004b947 */ /* 0x000fea0003800000 */
[----:B------:R0:W5:Y:S02]  /*56e0*/  LDG.E.LTC128B.U16 R149, desc[UR36][R8.64+0x10] ;  /* 0x0000102408957981 */ /* 0x000164000c1e1520 */
.L_x_135:
[----:B------:R-:W-:Y:S05]  /*56f0*/  BSYNC B1 ;  /* 0x0000000000017941 */ /* 0x000fea0003800000 */
.L_x_134:
[----:B0----5:R-:W-:Y:S01]  /*5700*/  HADD2.F32 R10, -RZ, R149.H0_H0 ;  /* 0x20000095ff0a7230 */ /* 0x021fe20000004100 */
[----:B------:R-:W-:Y:S01]  /*5710*/  ISETP.GT.AND P2, PT, R0, 0x9, P0 ;  /* 0x000000090000780c */ /* 0x000fe20000744270 */
[----:B------:R-:W-:Y:S01]  /*5720*/  @P3 IMAD.MOV.U32 R11, RZ, RZ, R75 ;  /* 0x000000ffff0b3224 */ /* 0x000fe200078e004b */
[----:B------:R-:W-:Y:S02]  /*5730*/  BSSY B1, `(.L_x_136) ;  /* 0x0000008000017945 */ /* 0x000fe40003800000 */
[----:B------:R-:W-:Y:S01]  /*5740*/  FMUL R3, R10, R123 ;  /* 0x0000007b0a037220 */ /* 0x000fe20000400000 */
[----:B------:R-:W-:-:S03]  /*5750*/  @P3 IMAD.MOV.U32 R10, RZ, RZ, R74 ;  /* 0x000000ffff0a3224 */ /* 0x000fc600078e004a */
[----:B------:R-:W-:-:S05]  /*5760*/  FFMA R3, R28, R122, R3 ;  /* 0x0000007a1c037223 */ /* 0x000fca0000000003 */
[----:B------:R-:W-:-:S05]  /*5770*/  F2FP.F16.F32.PACK_AB R3, RZ, R3 ;  /* 0x00000003ff03723e */ /* 0x000fca00000000ff */
[----:B------:R0:W-:Y:S01]  /*5780*/  @P3 STG.E.U16 desc[UR36][R10.64+0x10], R3 ;  /* 0x000010030a003986 */ /* 0x0001e2000c101524 */
[----:B------:R-:W-:Y:S05]  /*5790*/  @!P2 BRA `(.L_x_137) ;  /* 0x000000000004a947 */ /* 0x000fea0003800000 */
[----:B------:R0:W5:Y:S02]  /*57a0*/  LDG.E.LTC128B.U16 R149, desc[UR36][R8.64+0x12] ;  /* 0x0000122408957981 */ /* 0x000164000c1e1520 */
.L_x_137:
[----:B------:R-:W-:Y:S05]  /*57b0*/  BSYNC B1 ;  /* 0x0000000000017941 */ /* 0x000fea0003800000 */
.L_x_136:
[----:B0----5:R-:W-:Y:S01]  /*57c0*/  HADD2.F32 R10, -RZ, R149.H0_H0 ;  /* 0x20000095ff0a7230 */ /* 0x021fe20000004100 */
        /* <DEDUP_REMOVED lines=11> */
.L_x_139:
[----:B------:R-:W-:Y:S05]  /*5880*/  BSYNC B1 ;  /* 0x0000000000017941 */ /* 0x000fea0003800000 */
.L_x_138:
[----:B0----5:R-:W-:Y:S01]  /*5890*/  HADD2.F32 R10, -RZ, R149.H0_H0 ;  /* 0x20000095ff0a7230 */ /* 0x021fe20000004100 */
        /* <DEDUP_REMOVED lines=8> */
.L_x_141:
[----:B------:R-:W-:Y:S05]  /*5920*/  BSYNC B1 ;  /* 0x0000000000017941 */ /* 0x000fea0003800000 */
.L_x_140:
        /* <DEDUP_REMOVED lines=9> */
.L_x_143:
[----:B------:R-:W-:Y:S05]  /*59c0*/  BSYNC B1 ;  /* 0x0000000000017941 */ /* 0x000fea0003800000 */
.L_x_142:
        /* <DEDUP_REMOVED lines=11> */
.L_x_145:
[----:B------:R-:W-:Y:S05]  /*5a80*/  BSYNC B1 ;  /* 0x0000000000017941 */ /* 0x000fea0003800000 */
.L_x_144:
[----:B0----5:R-:W-:Y:S01]  /*5a90*/  HADD2.F32 R10, -RZ, R149.H0_H0 ;  /* 0x20000095ff0a7230 */ /* 0x021fe20000004100 */
        /* <DEDUP_REMOVED lines=11> */
.L_x_147:
[----:B------:R-:W-:Y:S05]  /*5b50*/  BSYNC B1 ;  /* 0x0000000000017941 */ /* 0x000fea0003800000 */
.L_x_146:
        /* <DEDUP_REMOVED lines=9> */
.L_x_149:
[----:B------:R-:W-:Y:S05]  /*5bf0*/  BSYNC B1 ;  /* 0x0000000000017941 */ /* 0x000fea0003800000 */
.L_x_148:
        /* <DEDUP_REMOVED lines=9> */
.L_x_151:
[----:B------:R-:W-:Y:S05]  /*5c90*/  BSYNC B1 ;  /* 0x0000000000017941 */ /* 0x000fea0003800000 */
.L_x_150:
        /* <DEDUP_REMOVED lines=11> */
.L_x_153:
[----:B------:R-:W-:Y:S05]  /*5d50*/  BSYNC B1 ;  /* 0x0000000000017941 */ /* 0x000fea0003800000 */
.L_x_152:
        /* <DEDUP_REMOVED lines=12> */
.L_x_155:
[----:B------:R-:W-:Y:S05]  /*5e20*/  BSYNC B1 ;  /* 0x0000000000017941 */ /* 0x000fea0003800000 */
.L_x_154:
        /* <DEDUP_REMOVED lines=9> */
.L_x_157:
[----:B------:R-:W-:Y:S05]  /*5ec0*/  BSYNC B1 ;  /* 0x0000000000017941 */ /* 0x000fea0003800000 */
.L_x_156:
        /* <DEDUP_REMOVED lines=9> */
.L_x_159:
[----:B------:R-:W-:Y:S05]  /*5f60*/  BSYNC B1 ;  /* 0x0000000000017941 */ /* 0x000fea0003800000 */
.L_x_158:
        /* <DEDUP_REMOVED lines=11> */
.L_x_161:
[----:B------:R-:W-:Y:S05]  /*6020*/  BSYNC B1 ;  /* 0x0000000000017941 */ /* 0x000fea0003800000 */
.L_x_160:
        /* <DEDUP_REMOVED lines=12> */
.L_x_163:
[----:B------:R-:W-:Y:S05]  /*60f0*/  BSYNC B1 ;  /* 0x0000000000017941 */ /* 0x000fea0003800000 */
.L_x_162:
        /* <DEDUP_REMOVED lines=9> */
.L_x_165:
[----:B------:R-:W-:Y:S05]  /*6190*/  BSYNC B1 ;  /* 0x0000000000017941 */ /* 0x000fea0003800000 */
.L_x_164:
        /* <DEDUP_REMOVED lines=9> */
.L_x_167:
[----:B------:R-:W-:Y:S05]  /*6230*/  BSYNC B1 ;  /* 0x0000000000017941 */ /* 0x000fea0003800000 */
.L_x_166:
        /* <DEDUP_REMOVED lines=11> */
.L_x_169:
[----:B------:R-:W-:Y:S05]  /*62f0*/  BSYNC B1 ;  /* 0x0000000000017941 */ /* 0x000fea0003800000 */
.L_x_168:
        /* <DEDUP_REMOVED lines=12> */
.L_x_171:
[----:B------:R-:W-:Y:S05]  /*63c0*/  BSYNC B1 ;  /* 0x0000000000017941 */ /* 0x000fea0003800000 */
.L_x_170:
        /* <DEDUP_REMOVED lines=9> */
.L_x_173:
[----:B------:R-:W-:Y:S05]  /*6460*/  BSYNC B1 ;  /* 0x0000000000017941 */ /* 0x000fea0003800000 */
.L_x_172:
        /* <DEDUP_REMOVED lines=9> */
.L_x_175:
[----:B------:R-:W-:Y:S05]  /*6500*/  BSYNC B1 ;  /* 0x0000000000017941 */ /* 0x000fea0003800000 */
.L_x_174:
        /* <DEDUP_REMOVED lines=11> */
.L_x_177:
[----:B------:R-:W-:Y:S05]  /*65c0*/  BSYNC B1 ;  /* 0x0000000000017941 */ /* 0x000fea0003800000 */
.L_x_176:
        /* <DEDUP_REMOVED lines=12> */
.L_x_179:
[----:B------:R-:W-:Y:S05]  /*6690*/  BSYNC B1 ;  /* 0x0000000000017941 */ /* 0x000fea0003800000 */
.L_x_178:
        /* <DEDUP_REMOVED lines=9> */
.L_x_181:
[----:B------:R-:W-:Y:S05]  /*6730*/  BSYNC B1 ;  /* 0x0000000000017941 */ /* 0x000fea0003800000 */
.L_x_180:
        /* <DEDUP_REMOVED lines=9> */
.L_x_183:
[----:B------:R-:W-:Y:S05]  /*67d0*/  BSYNC B1 ;  /* 0x0000000000017941 */ /* 0x000fea0003800000 */
.L_x_182:
        /* <DEDUP_REMOVED lines=11> */
.L_x_185:
[----:B------:R-:W-:Y:S05]  /*6890*/  BSYNC B1 ;  /* 0x0000000000017941 */ /* 0x000fea0003800000 */
.L_x_184:
        /* <DEDUP_REMOVED lines=12> */
.L_x_187:
[----:B------:R-:W-:Y:S05]  /*6960*/  BSYNC B1 ;  /* 0x0000000000017941 */ /* 0x000fea0003800000 */
.L_x_186:
        /* <DEDUP_REMOVED lines=9> */
.L_x_189:
[----:B------:R-:W-:Y:S05]  /*6a00*/  BSYNC B1 ;  /* 0x0000000000017941 */ /* 0x000fea0003800000 */
.L_x_188:
        /* <DEDUP_REMOVED lines=9> */
.L_x_191:
[----:B------:R-:W-:Y:S05]  /*6aa0*/  BSYNC B1 ;  /* 0x0000000000017941 */ /* 0x000fea0003800000 */
.L_x_190:
        /* <DEDUP_REMOVED lines=11> */
.L_x_193:
[----:B------:R-:W-:Y:S05]  /*6b60*/  BSYNC B1 ;  /* 0x0000000000017941 */ /* 0x000fea0003800000 */
.L_x_192:
        /* <DEDUP_REMOVED lines=12> */
.L_x_195:
[----:B------:R-:W-:Y:S05]  /*6c30*/  BSYNC B1 ;  /* 0x0000000000017941 */ /* 0x000fea0003800000 */
.L_x_194:
        /* <DEDUP_REMOVED lines=9> */
.L_x_197:
[----:B------:R-:W-:Y:S05]  /*6cd0*/  BSYNC B1 ;  /* 0x0000000000017941 */ /* 0x000fea0003800000 */
.L_x_196:
        /* <DEDUP_REMOVED lines=9> */
.L_x_199:
[----:B------:R-:W-:Y:S05]  /*6d70*/  BSYNC B1 ;  /* 0x0000000000017941 */ /* 0x000fea0003800000 */
.L_x_198:
        /* <DEDUP_REMOVED lines=11> */
.L_x_201:
[----:B------:R-:W-:Y:S05]  /*6e30*/  BSYNC B1 ;  /* 0x0000000000017941 */ /* 0x000fea0003800000 */
.L_x_200:
        /* <DEDUP_REMOVED lines=12> */
.L_x_203:
[----:B------:R-:W-:Y:S05]  /*6f00*/  BSYNC B1 ;  /* 0x0000000000017941 */ /* 0x000fea0003800000 */
.L_x_202:
        /* <DEDUP_REMOVED lines=9> */
.L_x_205:
[----:B------:R-:W-:Y:S05]  /*6fa0*/  BSYNC B1 ;  /* 0x0000000000017941 */ /* 0x000fea0003800000 */
.L_x_204:
        /* <DEDUP_REMOVED lines=9> */
.L_x_207:
[----:B------:R-:W-:Y:S05]  /*7040*/  BSYNC B1 ;  /* 0x0000000000017941 */ /* 0x000fea0003800000 */
.L_x_206:
        /* <DEDUP_REMOVED lines=11> */
.L_x_209:
[----:B------:R-:W-:Y:S05]  /*7100*/  BSYNC B1 ;  /* 0x0000000000017941 */ /* 0x000fea0003800000 */
.L_x_208:
        /* <DEDUP_REMOVED lines=12> */
.L_x_211:
[----:B------:R-:W-:Y:S05]  /*71d0*/  BSYNC B1 ;  /* 0x0000000000017941 */ /* 0x000fea0003800000 */
.L_x_210:
        /* <DEDUP_REMOVED lines=9> */
.L_x_213:
[----:B------:R-:W-:Y:S05]  /*7270*/  BSYNC B1 ;  /* 0x0000000000017941 */ /* 0x000fea0003800000 */
.L_x_212:
        /* <DEDUP_REMOVED lines=9> */
.L_x_215:
[----:B------:R-:W-:Y:S05]  /*7310*/  BSYNC B1 ;  /* 0x0000000000017941 */ /* 0x000fea0003800000 */
.L_x_214:
        /* <DEDUP_REMOVED lines=11> */
.L_x_217:
[----:B------:R-:W-:Y:S05]  /*73d0*/  BSYNC B1 ;  /* 0x0000000000017941 */ /* 0x000fea0003800000 */
.L_x_216:
        /* <DEDUP_REMOVED lines=9> */
.L_x_219:
[----:B------:R-:W-:Y:S05]  /*7470*/  BSYNC B1 ;  /* 0x0000000000017941 */ /* 0x000fea0003800000 */
.L_x_218:
        /* <DEDUP_REMOVED lines=9> */
.L_x_221:
[----:B------:R-:W-:Y:S05]  /*7510*/  BSYNC B1 ;  /* 0x0000000000017941 */ /* 0x000fea0003800000 */
.L_x_220:
[----:B------:R-:W-:Y:S05]  /*7520*/  @!P1 BRA `(.L_x_222) ;  /* 0x0000001800649947 */ /* 0x000fea0003800000 */
[----:B-----5:R-:W-:-:S05]  /*7530*/  HADD2.F32 R0, -RZ, R149.H0_H0 ;  /* 0x20000095ff007230 */ /* 0x020fca0000004100 */
[----:B------:R-:W-:-:S04]  /*7540*/  FMUL R0, R0, R123 ;  /* 0x0000007b00007220 */ /* 0x000fc80000400000 */
[----:B------:R-:W-:-:S05]  /*7550*/  FFMA R0, R71, R122, R0 ;  /* 0x0000007a47007223 */ /* 0x000fca0000000000 */
[----:B------:R-:W-:-:S05]  /*7560*/  F2FP.F16.F32.PACK_AB R0, RZ, R0 ;  /* 0x00000000ff00723e */ /* 0x000fca00000000ff */
[----:B------:R0:W-:Y:S01]  /*7570*/  STG.E.U16 desc[UR36][R4.64+0xb2], R0 ;  /* 0x0000b20004007986 */ /* 0x0001e2000c101524 */
[----:B------:R-:W-:Y:S05]  /*7580*/  BRA `(.L_x_222) ;  /* 0x00000018004c7947 */ /* 0x000fea0003800000 */
.L_x_33:
[----:B------:R-:W-:Y:S01]  /*7590*/  ISETP.GT.AND P4, PT, R0, 0x1, P3 ;  /* 0x000000010000780c */ /* 0x000fe20001f84270 */
[----:B------:R-:W-:Y:S01]  /*75a0*/  ULDC.64 UR4, c[0x0][0x5c0] ;  /* 0x0001700000047ab9 */ /* 0x000fe20000000a00 */
[-C--:B------:R-:W-:Y:S01]  /*75b0*/  FMUL R72, R72, R122.reuse ;  /* 0x0000007a48487220 */ /* 0x080fe20000400000 */
[-C--:B------:R-:W-:Y:S01]  /*75c0*/  FMUL R73, R73, R122.reuse ;  /* 0x0000007a49497220 */ /* 0x080fe20000400000 */
[----:B------:R-:W-:Y:S01]  /*75d0*/  LEA R4, P1, R144, UR4, 0x1 ;  /* 0x0000000490047c11 */ /* 0x000fe2000f8208ff */
[----:B------:R-:W-:Y:S01]  /*75e0*/  IMAD.SHL.U32 R9, R124, 0x2, RZ ;  /* 0x000000027c097824 */ /* 0x000fe200078e00ff */
[----:B------:R-:W-:Y:S01]  /*75f0*/  ISETP.GT.AND P2, PT, R3, 0x8, PT ;  /* 0x000000080300780c */ /* 0x000fe20003f44270 */
[----:B------:R-:W-:Y:S01]  /*7600*/  FMUL R74, R74, R122 ;  /* 0x0000007a4a4a7220 */ /* 0x000fe20000400000 */
[----:B------:R-:W-:Y:S01]  /*7610*/  F2FP.F16.F32.PACK_AB R72, RZ, R72 ;  /* 0x00000048ff48723e */ /* 0x000fe200000000ff */
[-C--:B------:R-:W-:Y:S01]  /*7620*/  FMUL R75, R75, R122.reuse ;  /* 0x0000007a4b4b7220 */ /* 0x080fe20000400000 */
[----:B------:R-:W-:Y:S01]  /*7630*/  LEA.HI.X R5, R144, UR5, R147, 0x1, P1 ;  /* 0x0000000590057c11 */ /* 0x000fe200088f0c93 */
[-C--:B------:R-:W-:Y:S01]  /*7640*/  FMUL R76, R76, R122.reuse ;  /* 0x0000007a4c4c7220 */ /* 0x080fe20000400000 */
[----:B------:R-:W-:Y:S01]  /*7650*/  F2FP.F16.F32.PACK_AB R73, RZ, R73 ;  /* 0x00000049ff49723e */ /* 0x000fe200000000ff */
[-C--:B------:R-:W-:Y:S01]  /*7660*/  FMUL R77, R77, R122.reuse ;  /* 0x0000007a4d4d7220 */ /* 0x080fe20000400000 */
[----:B------:R-:W-:Y:S01]  /*7670*/  ISETP.GT.AND P1, PT, R0, RZ, P2 ;  /* 0x000000ff0000720c */ /* 0x000fe20001724270 */
[----:B------:R-:W-:Y:S01]  /*7680*/  @P0 STG.E.U16 desc[UR36][R4.64], R72 ;  /* 0x0000004804000986 */ /* 0x000fe2000c101524 */
[----:B------:R-:W-:Y:S01]  /*7690*/  SHF.L.U64.HI R7, R124, 0x1, R127 ;  /* 0x000000017c077819 */ /* 0x000fe2000001027f */
[----:B------:R-:W-:Y:S01]  /*76a0*/  FMUL R78, R78, R122 ;  /* 0x0000007a4e4e7220 */ /* 0x000fe20000400000 */
[----:B------:R-:W-:Y:S01]  /*76b0*/  IADD3 R10, P0, R9, R4, RZ ;  /* 0x00000004090a7210 */ /* 0x000fe20007f1e0ff */
[----:B------:R-:W-:Y:S01]  /*76c0*/  @P4 STG.E.U16 desc[UR36][R4.64+0x2], R73 ;  /* 0x0000024904004986 */ /* 0x000fe2000c101524 */
[----:B------:R-:W-:Y:S01]  /*76d0*/  ISETP.GT.AND P4, PT, R0, 0x1, P2 ;  /* 0x000000010000780c */ /* 0x000fe20001784270 */
[----:B------:R-:W-:Y:S01]  /*76e0*/  FMUL R79, R79, R122 ;  /* 0x0000007a4f4f7220 */ /* 0x000fe20000400000 */
[----:B------:R-:W-:Y:S01]  /*76f0*/  F2FP.F16.F32.PACK_AB R74, RZ, R74 ;  /* 0x0000004aff4a723e */ /* 0x000fe200000000ff */
[--C-:B------:R-:W-:Y:S01]  /*7700*/  IMAD.X R11, R7, 0x1, R5.reuse, P0 ;  /* 0x00000001070b7824 */ /* 0x100fe200000e0605 */
[----:B------:R-:W-:Y:S01]  /*7710*/  F2FP.F16.F32.PACK_AB R75, RZ, R75 ;  /* 0x0000004bff4b723e */ /* 0x000fe200000000ff */
[-C--:B------:R-:W-:Y:S01]  /*7720*/  FMUL R80, R80, R122.reuse ;  /* 0x0000007a50507220 */ /* 0x080fe20000400000 */
[C---:B------:R-:W-:Y:S01]  /*7730*/  ISETP.GT.AND P5, PT, R0.reuse, 0x8, P3 ;  /* 0x000000080000780c */ /* 0x040fe20001fa4270 */
[-C--:B------:R-:W-:Y:S01]  /*7740*/  FMUL R81, R81, R122.reuse ;  /* 0x0000007a51517220 */ /* 0x080fe20000400000 */
[C---:B------:R-:W-:Y:S01]  /*7750*/  ISETP.GT.AND P0, PT, R0.reuse, 0x9, P3 ;  /* 0x000000090000780c */ /* 0x040fe20001f04270 */
[----:B------:R-:W-:Y:S01]  /*7760*/  @P1 STG.E.U16 desc[UR36][R10.64], R74 ;  /* 0x0000004a0a001986 */ /* 0x000fe2000c101524 */
[----:B------:R-:W-:Y:S01]  /*7770*/  ISETP.GT.AND P1, PT, R0, 0x8, P2 ;  /* 0x000000080000780c */ /* 0x000fe20001724270 */
[----:B------:R-:W-:Y:S01]  /*7780*/  FMUL R82, R82, R122 ;  /* 0x0000007a52527220 */ /* 0x000fe20000400000 */
[----:B------:R-:W-:Y:S01]  /*7790*/  F2FP.F16.F32.PACK_AB R76, RZ, R76 ;  /* 0x0000004cff4c723e */ /* 0x000fe200000000ff */
[----:B------:R-:W-:Y:S01]  /*77a0*/  @P4 STG.E.U16 desc[UR36][R10.64+0x2], R75 ;  /* 0x0000024b0a004986 */ /* 0x000fe2000c101524 */
[----:B------:R-:W-:Y:S01]  /*77b0*/  ISETP.GT.AND P4, PT, R0, 0x9, P2 ;  /* 0x000000090000780c */ /* 0x000fe20001784270 */
[-C--:B------:R-:W-:Y:S01]  /*77c0*/  FMUL R83, R83, R122.reuse ;  /* 0x0000007a53537220 */ /* 0x080fe20000400000 */
[----:B------:R-:W-:Y:S01]  /*77d0*/  F2FP.F16.F32.PACK_AB R77, RZ, R77 ;  /* 0x0000004dff4d723e */ /* 0x000fe200000000ff */
[----:B------:R-:W-:Y:S01]  /*77e0*/  FMUL R84, R84, R122 ;  /* 0x0000007a54547220 */ /* 0x000fe20000400000 */
[----:B------:R-:W-:Y:S01]  /*77f0*/  F2FP.F16.F32.PACK_AB R78, RZ, R78 ;  /* 0x0000004eff4e723e */ /* 0x000fe200000000ff */
[----:B------:R-:W-:Y:S01]  /*7800*/  @P5 STG.E.U16 desc[UR36][R4.64+0x10], R76 ;  /* 0x0000104c04005986 */ /* 0x000fe2000c101524 */
[----:B------:R-:W-:Y:S01]  /*7810*/  F2FP.F16.F32.PACK_AB R79, RZ, R79 ;  /* 0x0000004fff4f723e */ /* 0x000fe200000000ff */
[-C--:B------:R-:W-:Y:S01]  /*7820*/  FMUL R85, R85, R122.reuse ;  /* 0x0000007a55557220 */ /* 0x080fe20000400000 */
[C---:B------:R-:W-:Y:S01]  /*7830*/  ISETP.GT.AND P5, PT, R0.reuse, 0x10, P3 ;  /* 0x000000100000780c */ /* 0x040fe20001fa4270 */
[----:B------:R-:W-:Y:S01]  /*7840*/  @P0 STG.E.U16 desc[UR36][R4.64+0x12], R77 ;  /* 0x0000124d04000986 */ /* 0x000fe2000c101524 */
[----:B------:R-:W-:Y:S01]  /*7850*/  ISETP.GT.AND P0, PT, R0, 0x11, P3 ;  /* 0x000000110000780c */ /* 0x000fe20001f04270 */
[----:B------:R-:W-:Y:S01]  /*7860*/  FMUL R86, R86, R122 ;  /* 0x0000007a56567220 */ /* 0x000fe20000400000 */
[----:B------:R-:W-:Y:S01]  /*7870*/  F2FP.F16.F32.PACK_AB R80, RZ, R80 ;  /* 0x00000050ff50723e */ /* 0x000fe200000000ff */
[----:B------:R-:W-:Y:S01]  /*7880*/  @P1 STG.E.U16 desc[UR36][R10.64+0x10], R78 ;  /* 0x0000104e0a001986 */ /* 0x000fe2000c101524 */
[C---:B------:R-:W-:Y:S01]  /*7890*/  ISETP.GT.AND P1, PT, R0.reuse, 0x10, P2 ;  /* 0x000000100000780c */ /* 0x040fe20001724270 */
[-C--:B------:R-:W-:Y:S01]  /*78a0*/  FMUL R87, R87, R122.reuse ;  /* 0x0000007a57577220 */ /* 0x080fe20000400000 */
[----:B------:R-:W-:Y:S01]  /*78b0*/  F2FP.F16.F32.PACK_AB R81, RZ, R81 ;  /* 0x00000051ff51723e */ /* 0x000fe200000000ff */
[----:B------:R-:W-:Y:S01]  /*78c0*/  @P4 STG.E.U16 desc[UR36][R10.64+0x12], R79 ;  /* 0x0000124f0a004986 */ /* 0x000fe2000c101524 */
[----:B------:R-:W-:Y:S01]  /*78d0*/  ISETP.GT.AND P4, PT, R0, 0x11, P2 ;  /* 0x000000110000780c */ /* 0x000fe20001784270 */
        /* <DEDUP_REMOVED lines=123> */
[----:B------:R-:W-:Y:S01]  /*8090*/  F2FP.F16.F32.PACK_AB R113, RZ, R113 ;  /* 0x00000071ff71723e */ /* 0x000fe200000000ff */
[----:B------:R-:W-:Y:S01]  /*80a0*/  FMUL R119, R119, R122 ;  /* 0x0000007a77777220 */ /* 0x000fe20000400000 */
[----:B------:R-:W-:Y:S01]  /*80b0*/  F2FP.F16.F32.PACK_AB R114, RZ, R114 ;  /* 0x00000072ff72723e */ /* 0x000fe200000000ff */
[----:B------:R-:W-:Y:S01]  /*80c0*/  @P4 STG.E.U16 desc[UR36][R10.64+0x92], R111 ;  /* 0x0000926f0a004986 */ /* 0x000fe2000c101524 */
[----:B------:R-:W-:Y:S01]  /*80d0*/  ISETP.GT.AND P4, PT, R0, 0x50, P2 ;  /* 0x000000500000780c */ /* 0x000fe20001784270 */
        /* <DEDUP_REMOVED lines=9> */
[----:B------:R-:W-:Y:S01]  /*8170*/  ISETP.GT.AND P1, PT, R3, 0x80, PT ;  /* 0x000000800300780c */ /* 0x000fe20003f24270 */
[----:B------:R-:W-:Y:S01]  /*8180*/  FMUL R27, R27, R122 ;  /* 0x0000007a1b1b7220 */ /* 0x000fe20000400000 */
[----:B------:R-:W-:Y:S01]  /*8190*/  F2FP.F16.F32.PACK_AB R118, RZ, R118 ;  /* 0x00000076ff76723e */ /* 0x000fe200000000ff */
[----:B------:R-:W-:Y:S01]  /*81a0*/  @P4 STG.E.U16 desc[UR36][R10.64+0xa0], R114 ;  /* 0x0000a0720a004986 */ /* 0x000fe2000c101524 */
[----:B------:R-:W-:Y:S01]  /*81b0*/  ISETP.GT.AND P4, PT, R0, 0x58, P3 ;  /* 0x000000580000780c */ /* 0x000fe20001f84270 */
[-C--:B------:R-:W-:Y:S01]  /*81c0*/  FMUL R28, R28, R122.reuse ;  /* 0x0000007a1c1c7220 */ /* 0x080fe20000400000 */
[C---:B------:R-:W-:Y:S01]  /*81d0*/  ISETP.GT.AND P3, PT, R0.reuse, 0x59, P3 ;  /* 0x000000590000780c */ /* 0x040fe20001f64270 */
[----:B------:R-:W-:Y:S01]  /*81e0*/  @P5 STG.E.U16 desc[UR36][R10.64+0xa2], R115 ;  /* 0x0000a2730a005986 */ /* 0x000fe2000c101524 */
[C---:B------:R-:W-:Y:S01]  /*81f0*/  ISETP.GT.AND P5, PT, R0.reuse, 0x58, P2 ;  /* 0x000000580000780c */ /* 0x040fe200017a4270 */
[-C--:B------:R-:W-:Y:S01]  /*8200*/  FMUL R29, R29, R122.reuse ;  /* 0x0000007a1d1d7220 */ /* 0x080fe20000400000 */
[----:B------:R-:W-:Y:S01]  /*8210*/  ISETP.GT.AND P2, PT, R0, 0x59, P2 ;  /* 0x000000590000780c */ /* 0x000fe20001744270 */
[-C--:B------:R-:W-:Y:S01]  /*8220*/  FMUL R30, R30, R122.reuse ;  /* 0x0000007a1e1e7220 */ /* 0x080fe20000400000 */
[----:B------:R-:W-:Y:S01]  /*8230*/  F2FP.F16.F32.PACK_AB R119, RZ, R119 ;  /* 0x00000077ff77723e */ /* 0x000fe200000000ff */
[----:B------:R-:W-:Y:S01]  /*8240*/  FMUL R31, R31, R122 ;  /* 0x0000007a1f1f7220 */ /* 0x000fe20000400000 */
[----:B------:R-:W-:Y:S01]  /*8250*/  F2FP.F16.F32.PACK_AB R24, RZ, R24 ;  /* 0x00000018ff18723e */ /* 0x000fe200000000ff */
[----:B------:R-:W-:Y:S01]  /*8260*/  FMUL R32, R32, R122 ;  /* 0x0000007a20207220 */ /* 0x000fe20000400000 */
[----:B------:R-:W-:Y:S01]  /*8270*/  F2FP.F16.F32.PACK_AB R25, RZ, R25 ;  /* 0x00000019ff19723e */ /* 0x000fe200000000ff */
[--C-:B------:R-:W-:Y:S01]  /*8280*/  @P4 IMAD.MOV.U32 R12, RZ, RZ, R4.reuse ;  /* 0x000000ffff0c4224 */ /* 0x100fe200078e0004 */
[----:B------:R-:W-:Y:S01]  /*8290*/  ISETP.GT.AND P0, PT, R3, 0x88, PT ;  /* 0x000000880300780c */ /* 0x000fe20003f04270 */
[----:B------:R-:W-:Y:S01]  /*82a0*/  @P4 IMAD.MOV.U32 R13, RZ, RZ, R5 ;  /* 0x000000ffff0d4224 */ /* 0x000fe200078e0005 */
[----:B------:R-:W-:Y:S01]  /*82b0*/  F2FP.F16.F32.PACK_AB R26, RZ, R26 ;  /* 0x0000001aff1a723e */ /* 0x000fe200000000ff */
[-C--:B------:R-:W-:Y:S01]  /*82c0*/  FMUL R33, R33, R122.reuse ;  /* 0x0000007a21217220 */ /* 0x080fe20000400000 */
[----:B------:R-:W-:Y:S01]  /*82d0*/  F2FP.F16.F32.PACK_AB R27, RZ, R27 ;  /* 0x0000001bff1b723e */ /* 0x000fe200000000ff */
[-C--:B------:R-:W-:Y:S01]  /*82e0*/  FMUL R34, R34, R122.reuse ;  /* 0x0000007a22227220 */ /* 0x080fe20000400000 */
[----:B------:R0:W-:Y:S01]  /*82f0*/  @P4 STG.E.U16 desc[UR36][R12.64+0xb0], R116 ;  /* 0x0000b0740c004986 */ /* 0x0001e2000c101524 */
[----:B------:R-:W-:Y:S01]  /*8300*/  ISETP.GT.AND P4, PT, R0, RZ, P1 ;  /* 0x000000ff0000720c */ /* 0x000fe20000f84270 */
[----:B------:R-:W-:Y:S01]  /*8310*/  FMUL R35, R35, R122 ;  /* 0x0000007a23237220 */ /* 0x000fe20000400000 */
[----:B------:R-:W-:Y:S01]  /*8320*/  F2FP.F16.F32.PACK_AB R28, RZ, R28 ;  /* 0x0000001cff1c723e */ /* 0x000fe200000000ff */
[-C--:B------:R-:W-:Y:S01]  /*8330*/  FMUL R36, R36, R122.reuse ;  /* 0x0000007a24247220 */ /* 0x080fe20000400000 */
[----:B------:R-:W-:Y:S01]  /*8340*/  F2FP.F16.F32.PACK_AB R29, RZ, R29 ;  /* 0x0000001dff1d723e */ /* 0x000fe200000000ff */
[----:B------:R-:W-:Y:S01]  /*8350*/  FMUL R37, R37, R122 ;  /* 0x0000007a25257220 */ /* 0x000fe20000400000 */
[----:B------:R-:W-:Y:S01]  /*8360*/  F2FP.F16.F32.PACK_AB R30, RZ, R30 ;  /* 0x0000001eff1e723e */ /* 0x000fe200000000ff */
[-C--:B------:R-:W-:Y:S01]  /*8370*/  FMUL R38, R38, R122.reuse ;  /* 0x0000007a26267220 */ /* 0x080fe20000400000 */
[----:B------:R-:W-:Y:S01]  /*8380*/  F2FP.F16.F32.PACK_AB R31, RZ, R31 ;  /* 0x0000001fff1f723e */ /* 0x000fe200000000ff */
[----:B------:R-:W-:Y:S01]  /*8390*/  FMUL R39, R39, R122 ;  /* 0x0000007a27277220 */ /* 0x000fe20000400000 */
[----:B------:R-:W-:Y:S01]  /*83a0*/  F2FP.F16.F32.PACK_AB R32, RZ, R32 ;  /* 0x00000020ff20723e */ /* 0x000fe200000000ff */
[----:B0-----:R-:W-:Y:S01]  /*83b0*/  @P3 IMAD.MOV.U32 R12, RZ, RZ, R4 ;  /* 0x000000ffff0c3224 */ /* 0x001fe200078e0004 */
[----:B------:R-:W-:Y:S01]  /*83c0*/  @P3 MOV R13, R5 ;  /* 0x00000005000d3202 */ /* 0x000fe20000000f00 */
[-C--:B------:R-:W-:Y:S01]  /*83d0*/  FMUL R40, R40, R122.reuse ;  /* 0x0000007a28287220 */ /* 0x080fe20000400000 */
[----:B------:R-:W-:Y:S01]  /*83e0*/  F2FP.F16.F32.PACK_AB R33, RZ, R33 ;  /* 0x00000021ff21723e */ /* 0x000fe200000000ff */
[----:B------:R-:W-:Y:S01]  /*83f0*/  FMUL R41, R41, R122 ;  /* 0x0000007a29297220 */ /* 0x000fe20000400000 */
[----:B------:R-:W-:Y:S01]  /*8400*/  F2FP.F16.F32.PACK_AB R34, RZ, R34 ;  /* 0x00000022ff22723e */ /* 0x000fe200000000ff */
[----:B------:R-:W-:Y:S01]  /*8410*/  @P3 STG.E.U16 desc[UR36][R12.64+0xb2], R117 ;  /* 0x0000b2750c003986 */ /* 0x000fe2000c101524 */
[----:B------:R-:W-:Y:S01]  /*8420*/  ISETP.GT.AND P3, PT, R0, 0x1, P1 ;  /* 0x000000010000780c */ /* 0x000fe20000f64270 */
[----:B------:R-:W-:Y:S01]  /*8430*/  FMUL R42, R42, R122 ;  /* 0x0000007a2a2a7220 */ /* 0x000fe20000400000 */
[----:B------:R-:W-:Y:S01]  /*8440*/  F2FP.F16.F32.PACK_AB R35, RZ, R35 ;  /* 0x00000023ff23723e */ /* 0x000fe200000000ff */
[----:B------:R-:W-:Y:S01]  /*8450*/  @P5 STG.E.U16 desc[UR36][R10.64+0xb0], R118 ;  /* 0x0000b0760a005986 */ /* 0x000fe2000c101524 */
[----:B------:R-:W-:Y:S01]  /*8460*/  LEA R4, P5, R125, R4, 0x1 ;  /* 0x000000047d047211 */ /* 0x000fe200078a08ff */
[----:B------:R-:W-:Y:S01]  /*8470*/  FMUL R43, R43, R122 ;  /* 0x0000007a2b2b7220 */ /* 0x000fe20000400000 */
[----:B------:R-:W-:Y:S01]  /*8480*/  F2FP.F16.F32.PACK_AB R36, RZ, R36 ;  /* 0x00000024ff24723e */ /* 0x000fe200000000ff */
[----:B------:R-:W-:Y:S01]  /*8490*/  @P2 STG.E.U16 desc[UR36][R10.64+0xb2], R119 ;  /* 0x0000b2770a002986 */ /* 0x000fe2000c101524 */
[----:B------:R-:W-:Y:S01]  /*84a0*/  LEA.HI.X R5, R125, R5, R126, 0x1, P5 ;  /* 0x000000057d057211 */ /* 0x000fe200028f0c7e */
[-C--:B------:R-:W-:Y:S01]  /*84b0*/  FMUL R44, R44, R122.reuse ;  /* 0x0000007a2c2c7220 */ /* 0x080fe20000400000 */
[C---:B------:R-:W-:Y:S01]  /*84c0*/  ISETP.GT.AND P2, PT, R0.reuse, RZ, P0 ;  /* 0x000000ff0000720c */ /* 0x040fe20000744270 */
[-C--:B------:R-:W-:Y:S01]  /*84d0*/  FMUL R45, R45, R122.reuse ;  /* 0x0000007a2d2d7220 */ /* 0x080fe20000400000 */
[C---:B------:R-:W-:Y:S01]  /*84e0*/  ISETP.GT.AND P5, PT, R0.reuse, 0x1, P0 ;  /* 0x000000010000780c */ /* 0x040fe200007a4270 */
[----:B------:R-:W-:Y:S01]  /*84f0*/  @P4 STG.E.U16 desc[UR36][R4.64], R24 ;  /* 0x0000001804004986 */ /* 0x000fe2000c101524 */
[----:B------:R-:W-:Y:S01]  /*8500*/  ISETP.GT.AND P4, PT, R0, 0x8, P1 ;  /* 0x000000080000780c */ /* 0x000fe20000f84270 */
[----:B------:R-:W-:Y:S01]  /*8510*/  FMUL R46, R46, R122 ;  /* 0x0000007a2e2e7220 */ /* 0x000fe20000400000 */
[----:B------:R-:W-:Y:S01]  /*8520*/  F2FP.F16.F32.PACK_AB R37, RZ, R37 ;  /* 0x00000025ff25723e */ /* 0x000fe200000000ff */
[----:B------:R-:W-:Y:S01]  /*8530*/  @P3 STG.E.U16 desc[UR36][R4.64+0x2], R25 ;  /* 0x0000021904003986 */ /* 0x000fe2000c101524 */
[----:B------:R-:W-:Y:S01]  /*8540*/  IADD3 R6, P3, R9, R4, RZ ;  /* 0x0000000409067210 */ /* 0x000fe20007f7e0ff */
[----:B------:R-:W-:Y:S01]  /*8550*/  FMUL R47, R47, R122 ;  /* 0x0000007a2f2f7220 */ /* 0x000fe20000400000 */
[----:B------:R-:W-:Y:S01]  /*8560*/  F2FP.F16.F32.PACK_AB R38, RZ, R38 ;  /* 0x00000026ff26723e */ /* 0x000fe200000000ff */
[-C--:B------:R-:W-:Y:S01]  /*8570*/  FMUL R48, R48, R122.reuse ;  /* 0x0000007a30307220 */ /* 0x080fe20000400000 */
[----:B------:R-:W-:Y:S01]  /*8580*/  F2FP.F16.F32.PACK_AB R39, RZ, R39 ;  /* 0x00000027ff27723e */ /* 0x000fe200000000ff */
[----:B------:R-:W-:Y:S01]  /*8590*/  IMAD.X R7, R7, 0x1, R5, P3 ;  /* 0x0000000107077824 */ /* 0x000fe200018e0605 */
[----:B------:R-:W-:Y:S01]  /*85a0*/  ISETP.GT.AND P3, PT, R0, 0x9, P1 ;  /* 0x000000090000780c */ /* 0x000fe20000f64270 */
[----:B------:R-:W-:Y:S01]  /*85b0*/  FMUL R49, R49, R122 ;  /* 0x0000007a31317220 */ /* 0x000fe20000400000 */
[----:B------:R-:W-:Y:S01]  /*85c0*/  F2FP.F16.F32.PACK_AB R40, RZ, R40 ;  /* 0x00000028ff28723e */ /* 0x000fe200000000ff */
[-C--:B------:R-:W-:Y:S01]  /*85d0*/  FMUL R50, R50, R122.reuse ;  /* 0x0000007a32327220 */ /* 0x080fe20000400000 */
        /* <DEDUP_REMOVED lines=82> */
[----:B------:R-:W-:Y:S01]  /*8b00*/  FMUL R71, R71, R122 ;  /* 0x0000007a47477220 */ /* 0x000fe20000400000 */
[----:B------:R-:W-:Y:S01]  /*8b10*/  F2FP.F16.F32.PACK_AB R61, RZ, R61 ;  /* 0x0000003dff3d723e */ /* 0x000fe200000000ff */
[----:B------:R-:W-:Y:S01]  /*8b20*/  @P5 STG.E.U16 desc[UR36][R6.64+0x52], R47 ;  /* 0x0000522f06005986 */ /* 0x000fe2000c101524 */
[----:B------:R-:W-:-:S02]  /*8b30*/  ISETP.GT.AND P5, PT, R0, 0x31, P0 ;  /* 0x000000310000780c */ /* 0x000fc400007a4270 */
[----:B------:R-:W-:Y:S01]  /*8b40*/  F2FP.F16.F32.PACK_AB R62, RZ, R62 ;  /* 0x0000003eff3e723e */ /* 0x000fe200000000ff */
[----:B------:R-:W-:Y:S01]  /*8b50*/  @P4 STG.E.U16 desc[UR36][R4.64+0x60], R48 ;  /* 0x0000603004004986 */ /* 0x000fe2000c101524 */
[C---:B------:R-:W-:Y:S02]  /*8b60*/  ISETP.GT.AND P4, PT, R0.reuse, 0x38, P1 ;  /* 0x000000380000780c */ /* 0x040fe40000f84270 */
[----:B------:R-:W-:Y:S01]  /*8b70*/  F2FP.F16.F32.PACK_AB R63, RZ, R63 ;  /* 0x0000003fff3f723e */ /* 0x000fe200000000ff */
[----:B------:R-:W-:Y:S01]  /*8b80*/  @P3 STG.E.U16 desc[UR36][R4.64+0x62], R49 ;  /* 0x0000623104003986 */ /* 0x000fe2000c101524 */
[C---:B------:R-:W-:Y:S02]  /*8b90*/  ISETP.GT.AND P3, PT, R0.reuse, 0x39, P1 ;  /* 0x000000390000780c */ /* 0x040fe40000f64270 */
        /* <DEDUP_REMOVED lines=23> */
[----:B------:R-:W-:-:S03]  /*8d10*/  ISETP.GT.AND P3, PT, R0, 0x49, P1 ;  /* 0x000000490000780c */ /* 0x000fc60000f64270 */
        /* <DEDUP_REMOVED lines=13> */
[C---:B------:R-:W-:Y:S02]  /*8df0*/  ISETP.GT.AND P4, PT, R0.reuse, 0x51, P0 ;  /* 0x000000510000780c */ /* 0x040fe40000784270 */
[C---:B------:R-:W-:Y:S01]  /*8e00*/  ISETP.GT.AND P0, PT, R0.reuse, 0x59, P0 ;  /* 0x000000590000780c */ /* 0x040fe20000704270 */
[----:B------:R-:W-:Y:S01]  /*8e10*/  @P3 STG.E.U16 desc[UR36][R4.64+0xa2], R65 ;  /* 0x0000a24104003986 */ /* 0x000fe2000c101524 */
[C---:B------:R-:W-:Y:S02]  /*8e20*/  ISETP.GT.AND P3, PT, R0.reuse, 0x58, P1 ;  /* 0x000000580000780c */ /* 0x040fe40000f64270 */
[----:B------:R-:W-:Y:S01]  /*8e30*/  ISETP.GT.AND P1, PT, R0, 0x59, P1 ;  /* 0x000000590000780c */ /* 0x000fe20000f24270 */
[----:B------:R-:W-:Y:S06]  /*8e40*/  @P2 STG.E.U16 desc[UR36][R6.64+0xa0], R66 ;  /* 0x0000a04206002986 */ /* 0x000fec000c101524 */
[----:B------:R-:W-:Y:S04]  /*8e50*/  @P4 STG.E.U16 desc[UR36][R6.64+0xa2], R67 ;  /* 0x0000a24306004986 */ /* 0x000fe8000c101524 */
[----:B------:R-:W-:Y:S04]  /*8e60*/  @P3 STG.E.U16 desc[UR36][R4.64+0xb0], R68 ;  /* 0x0000b04404003986 */ /* 0x000fe8000c101524 */
[----:B------:R0:W-:Y:S02]  /*8e70*/  @P1 STG.E.U16 desc[UR36][R4.64+0xb2], R69 ;  /* 0x0000b24504001986 */ /* 0x0001e4000c101524 */
[----:B0-----:R-:W-:-:S02]  /*8e80*/  @P5 IMAD.MOV.U32 R4, RZ, RZ, R6 ;  /* 0x000000ffff045224 */ /* 0x001fc400078e0006 */
[----:B------:R-:W-:-:S05]  /*8e90*/  @P5 IMAD.MOV.U32 R5, RZ, RZ, R7 ;  /* 0x000000ffff055224 */ /* 0x000fca00078e0007 */
[----:B------:R0:W-:Y:S04]  /*8ea0*/  @P5 STG.E.U16 desc[UR36][R4.64+0xb0], R70 ;  /* 0x0000b04604005986 */ /* 0x0001e8000c101524 */
[----:B------:R0:W-:Y:S02]  /*8eb0*/  @P0 STG.E.U16 desc[UR36][R6.64+0xb2], R71 ;  /* 0x0000b24706000986 */ /* 0x0001e4000c101524 */
.L_x_222:
[----:B------:R-:W-:Y:S05]  /*8ec0*/  BSYNC B0 ;  /* 0x0000000000007941 */ /* 0x000fea0003800000 */
.L_x_32:
[----:B------:R-:W-:Y:S01]  /*8ed0*/  IADD3 R16, P0, R16, UR38, RZ ;  /* 0x0000002610107c10 */ /* 0x000fe2000ff1e0ff */
[----:B------:R-:W-:Y:S01]  /*8ee0*/  ULDC.64 UR4, c[0x0][0x650] ;  /* 0x0001940000047ab9 */ /* 0x000fe20000000a00 */
[----:B0-----:R-:W-:Y:S01]  /*8ef0*/  PRMT R0, RZ, 0x7610, R0 ;  /* 0x00007610ff007816 */ /* 0x001fe20000000000 */
[----:B------:R-:W-:Y:S01]  /*8f00*/  IMAD.MOV.U32 R135, RZ, RZ, -0x1 ;  /* 0xffffffffff877424 */ /* 0x000fe200078e00ff */
[----:B------:R-:W-:Y:S01]  /*8f10*/  IADD3.X R17, R17, UR41, RZ, P0, !PT ;  /* 0x0000002911117c10 */ /* 0x000fe200087fe4ff */
[----:B------:R-:W-:Y:S01]  /*8f20*/  IMAD.MOV.U32 R23, RZ, RZ, -0x1 ;  /* 0xffffffffff177424 */ /* 0x000fe200078e00ff */
[----:B------:R-:W-:-:S04]  /*8f30*/  ISETP.GE.U32.AND P0, PT, R16, UR4, PT ;  /* 0x0000000410007c0c */ /* 0x000fc8000bf06070 */
[----:B------:R-:W-:-:S13]  /*8f40*/  ISETP.GE.U32.AND.EX P0, PT, R17, UR5, PT, P0 ;  /* 0x0000000511007c0c */ /* 0x000fda000bf06100 */
[----:B------:R-:W-:Y:S05]  /*8f50*/  @P0 BRA `(.L_x_223) ;  /* 0x0000000400500947 */ /* 0x000fea0003800000 */
[----:B------:R-:W0:Y:S01]  /*8f60*/  LDC.64 R10, c[0x0][0x628] ;  /* 0x00018a00ff0a7b82 */ /* 0x000e220000000a00 */
[----:B------:R-:W0:Y:S01]  /*8f70*/  S2R R20, SR_CTAID.X ;  /* 0x0000000000147919 */ /* 0x000e220000002500 */
[----:B------:R-:W-:Y:S02]  /*8f80*/  IMAD.MOV.U32 R8, RZ, RZ, R16 ;  /* 0x000000ffff087224 */ /* 0x000fe400078e0010 */
[----:B------:R-:W-:Y:S01]  /*8f90*/  IMAD.MOV.U32 R9, RZ, RZ, R17 ;  /* 0x000000ffff097224 */ /* 0x000fe200078e0011 */
[----:B------:R-:W0:Y:S03]  /*8fa0*/  S2R R21, SR_CTAID.Y ;  /* 0x0000000000157919 */ /* 0x000e260000002600 */
[----:B------:R-:W1:Y:S08]  /*8fb0*/  LDC R0, c[0x0][0x630] ;  /* 0x00018c00ff007b82 */ /* 0x000e700000000800 */
[----:B------:R-:W1:Y:S01]  /*8fc0*/  LDC.64 R14, c[0x0][0x620] ;  /* 0x00018800ff0e7b82 */ /* 0x000e620000000a00 */
[----:B0-----:R-:W-:-:S04]  /*8fd0*/  ISETP.NE.U32.AND P0, PT, R10, RZ, PT ;  /* 0x000000ff0a00720c */ /* 0x001fc80003f05070 */
[----:B------:R-:W-:-:S13]  /*8fe0*/  ISETP.NE.AND.EX P0, PT, R11, RZ, PT, P0 ;  /* 0x000000ff0b00720c */ /* 0x000fda0003f05300 */
[----:B-1----:R-:W-:Y:S05]  /*8ff0*/  @!P0 BRA `(.L_x_224) ;  /* 0x0000000000288947 */ /* 0x002fea0003800000 */
[----:B------:R-:W0:Y:S02]  /*9000*/  LDC R3, c[0x0][0x634] ;  /* 0x00018d00ff037b82 */ /* 0x000e240000000800 */
[----:B0-----:R-:W-:-:S04]  /*9010*/  IADD3 R3, P0, R16, R3, RZ ;  /* 0x0000000310037210 */ /* 0x001fc80007f1e0ff */
[----:B------:R-:W-:-:S05]  /*9020*/  IADD3.X R13, RZ, R17, RZ, P0, !PT ;  /* 0x00000011ff0d7210 */ /* 0x000fca00007fe4ff */
[----:B------:R-:W-:-:S04]  /*9030*/  IMAD.WIDE.U32 R4, R13, R10, RZ ;  /* 0x0000000a0d047225 */ /* 0x000fc800078e00ff */
[----:B------:R-:W-:-:S04]  /*9040*/  IMAD.WIDE.U32 R6, P0, R3, R11, R4 ;  /* 0x0000000b03067225 */ /* 0x000fc80007800004 */
[----:B------:R-:W-:-:S04]  /*9050*/  IMAD.WIDE.U32 R4, R3, R10, RZ ;  /* 0x0000000a03047225 */ /* 0x000fc800078e00ff */
[----:B------:R-:W-:Y:S01]  /*9060*/  IMAD.X R9, RZ, RZ, RZ, P0 ;  /* 0x000000ffff097224 */ /* 0x000fe200000e06ff */
[----:B------:R-:W-:Y:S01]  /*9070*/  IADD3 RZ, P0, R5, R6, RZ ;  /* 0x0000000605ff7210 */ /* 0x000fe20007f1e0ff */
[----:B------:R-:W-:-:S04]  /*9080*/  IMAD.MOV.U32 R8, RZ, RZ, R7 ;  /* 0x000000ffff087224 */ /* 0x000fc800078e0007 */
[----:B------:R-:W-:-:S08]  /*9090*/  IMAD.WIDE.U32.X R8, R13, R11, R8, P0 ;  /* 0x0000000b0d087225 */ /* 0x000fd000000e0408 */
.L_x_224:
[----:B------:R-:W0:Y:S01]  /*90a0*/  LDC.64 R28, c[0x0][0x640] ;  /* 0x00019000ff1c7b82 */ /* 0x000e220000000a00 */
[-CC-:B------:R-:W-:Y:S01]  /*90b0*/  SHF.R.U64 R23, R8, R0.reuse, R9.reuse ;  /* 0x0000000008177219 */ /* 0x180fe20000001209 */
[----:B------:R-:W-:Y:S01]  /*90c0*/  ULDC UR4, c[0x0][0x150] ;  /* 0x0000540000047ab9 */ /* 0x000fe20000000800 */
[----:B------:R-:W-:Y:S02]  /*90d0*/  SHF.R.U32.HI R0, RZ, R0, R9 ;  /* 0x00000000ff007219 */ /* 0x000fe40000011609 */
[----:B------:R-:W-:Y:S02]  /*90e0*/  IADD3 R3, P0, RZ, -R23, RZ ;  /* 0x80000017ff037210 */ /* 0x000fe40007f1e0ff */
[----:B------:R-:W-:Y:S01]  /*90f0*/  I2FP.F32.U32 R7, R20 ;  /* 0x0000001400077245 */ /* 0x000fe20000201000 */
[----:B------:R-:W1:Y:S02]  /*9100*/  LDC R6, c[0x0][0x618] ;  /* 0x00018600ff067b82 */ /* 0x000e640000000800 */
[----:B------:R-:W-:-:S02]  /*9110*/  IMAD.X R5, RZ, RZ, ~R0, P0 ;  /* 0x000000ffff057224 */ /* 0x000fc400000e0e00 */
[----:B------:R-:W-:Y:S01]  /*9120*/  FMUL R7, R7, UR4 ;  /* 0x0000000407077c20 */ /* 0x000fe20008400000 */
[----:B------:R-:W-:Y:S01]  /*9130*/  ULDC UR4, c[0x0][0x154] ;  /* 0x0000550000047ab9 */ /* 0x000fe20000000800 */
[-C--:B------:R-:W-:Y:S02]  /*9140*/  IMAD R0, R5, R14.reuse, RZ ;  /* 0x0000000e05007224 */ /* 0x080fe400078e02ff */
[----:B------:R-:W2:Y:S01]  /*9150*/  LDC R8, c[0x0][0x608] ;  /* 0x00018200ff087b82 */ /* 0x000ea20000000800 */
[C---:B------:R-:W-:Y:S01]  /*9160*/  IMAD.WIDE.U32 R4, R3.reuse, R14, R16 ;  /* 0x0000000e03047225 */ /* 0x040fe200078e0010 */
[----:B------:R-:W3:Y:S03]  /*9170*/  F2I.U32.TRUNC.NTZ R7, R7 ;  /* 0x0000000700077305 */ /* 0x000ee6000020f000 */
[----:B------:R-:W-:Y:S01]  /*9180*/  IMAD R3, R3, R15, R0 ;  /* 0x0000000f03037224 */ /* 0x000fe200078e0200 */
[----:B------:R-:W-:-:S02]  /*9190*/  I2FP.F32.U32 R0, R21 ;  /* 0x0000001500007245 */ /* 0x000fc40000201000 */
[----:B------:R-:W4:Y:S01]  /*91a0*/  LDC R26, c[0x0][0x658] ;  /* 0x00019600ff1a7b82 */ /* 0x000f220000000800 */
[----:B------:R-:W-:Y:S01]  /*91b0*/  IMAD.IADD R3, R5, 0x1, R3 ;  /* 0x0000000105037824 */ /* 0x000fe200078e0203 */
[----:B0-----:R-:W-:Y:S01]  /*91c0*/  ISETP.NE.U32.AND P0, PT, R28, RZ, PT ;  /* 0x000000ff1c00720c */ /* 0x001fe20003f05070 */
[----:B------:R-:W-:-:S03]  /*91d0*/  FMUL R0, R0, UR4 ;  /* 0x0000000400007c20 */ /* 0x000fc60008400000 */
[----:B------:R-:W-:Y:S01]  /*91e0*/  ISETP.NE.AND.EX P0, PT, R29, RZ, PT, P0 ;  /* 0x000000ff1d00720c */ /* 0x000fe20003f05300 */
[----:B------:R0:W0:Y:S01]  /*91f0*/  F2I.U32.TRUNC.NTZ R14, R0 ;  /* 0x00000000000e7305 */ /* 0x000022000020f000 */
[----:B------:R-:W0:Y:S01]  /*9200*/  LDC R9, c[0x0][0x144] ;  /* 0x00005100ff097b82 */ /* 0x000e220000000800 */
[-C--:B-1----:R-:W-:Y:S01]  /*9210*/  SHF.R.U64 R10, R4, R6.reuse, R3 ;  /* 0x00000006040a7219 */ /* 0x082fe20000001203 */
[----:B---3--:R-:W-:Y:S01]  /*9220*/  IMAD.MOV R7, RZ, RZ, -R7 ;  /* 0x000000ffff077224 */ /* 0x008fe200078e0a07 */
[----:B------:R-:W-:-:S05]  /*9230*/  SHF.R.U32.HI R3, RZ, R6, R3 ;  /* 0x00000006ff037219 */ /* 0x000fca0000011603 */
[----:B------:R-:W1:Y:S01]  /*9240*/  LDC R24, c[0x0][0x148] ;  /* 0x00005200ff187b82 */ /* 0x000e620000000800 */
[-CC-:B--2---:R-:W-:Y:S02]  /*9250*/  SHF.R.U64 R12, R10, R8.reuse, R3.reuse ;  /* 0x000000080a0c7219 */ /* 0x184fe40000001203 */
[----:B------:R-:W-:-:S05]  /*9260*/  SHF.R.U32.HI R3, RZ, R8, R3 ;  /* 0x00000008ff037219 */ /* 0x000fca0000011603 */
[----:B------:R-:W2:Y:S01]  /*9270*/  LDC R15, c[0x0][0x600] ;  /* 0x00018000ff0f7b82 */ /* 0x000ea20000000800 */
[-CC-:B----4-:R-:W-:Y:S02]  /*9280*/  SHF.R.U64 R13, R12, R26.reuse, R3.reuse ;  /* 0x0000001a0c0d7219 */ /* 0x190fe40000001203 */
[----:B------:R-:W-:-:S03]  /*9290*/  SHF.R.U32.HI R5, RZ, R26, R3 ;  /* 0x0000001aff057219 */ /* 0x000fc60000011603 */
[----:B------:R-:W-:Y:S02]  /*92a0*/  IMAD.MOV.U32 R4, RZ, RZ, R13 ;  /* 0x000000ffff047224 */ /* 0x000fe400078e000d */
[----:B------:R-:W3:Y:S01]  /*92b0*/  LDC R25, c[0x0][0x648] ;  /* 0x00019200ff197b82 */ /* 0x000ee20000000800 */
[----:B0-----:R-:W-:-:S07]  /*92c0*/  IMAD R20, R9, R7, R20 ;  /* 0x0000000709147224 */ /* 0x001fce00078e0214 */
[----:B------:R-:W0:Y:S08]  /*92d0*/  LDC R27, c[0x0][0x638] ;  /* 0x00018e00ff1b7b82 */ /* 0x000e300000000800 */
[----:B------:R-:W4:Y:S01]  /*92e0*/  LDC R131, c[0x0][0x610] ;  /* 0x00018400ff837b82 */ /* 0x000f220000000800 */
[----:B-1----:R-:W-:Y:S05]  /*92f0*/  @!P0 BRA `(.L_x_225) ;  /* 0x0000000000288947 */ /* 0x002fea0003800000 */
[----:B------:R-:W1:Y:S02]  /*9300*/  LDC R0, c[0x0][0x64c] ;  /* 0x00019300ff007b82 */ /* 0x000e640000000800 */
[----:B-1----:R-:W-:-:S05]  /*9310*/  IADD3 R3, P0, R13, R0, RZ ;  /* 0x000000000d037210 */ /* 0x002fca0007f1e0ff */
        /* <DEDUP_REMOVED lines=8> */
.L_x_225:
[----:B------:R-:W-:Y:S01]  /*93a0*/  ISETP.NE.AND P0, PT, R2, 0x1, PT ;  /* 0x000000010200780c */ /* 0x000fe20003f05270 */
[----:B------:R-:W-:Y:S01]  /*93b0*/  IMAD.MOV R14, RZ, RZ, -R14 ;  /* 0x000000ffff0e7224 */ /* 0x000fe200078e0a0e */
[----:B---3--:R-:W-:Y:S01]  /*93c0*/  SHF.R.U64 R0, R4, R25, R5 ;  /* 0x0000001904007219 */ /* 0x008fe20000001205 */
[----:B--2---:R-:W-:Y:S01]  /*93d0*/  VIADD R5, R15, 0xffffffff ;  /* 0xffffffff0f057836 */ /* 0x004fe20000000000 */
[----:B------:R-:W-:-:S03]  /*93e0*/  LOP3.LUT R3, R12, R133, RZ, 0xc0, !PT ;  /* 0x000000850c037212 */ /* 0x000fc600078ec0ff */
[----:B------:R-:W-:Y:S01]  /*93f0*/  IMAD.MOV R4, RZ, RZ, -R0 ;  /* 0x000000ffff047224 */ /* 0x000fe200078e0a00 */
[----:B------:R-:W-:Y:S01]  /*9400*/  LOP3.LUT R5, R10, R5, RZ, 0xc0, !PT ;  /* 0x000000050a057212 */ /* 0x000fe200078ec0ff */
[----:B------:R-:W-:Y:S02]  /*9410*/  IMAD R3, R128, R0, R3 ;  /* 0x0000000080037224 */ /* 0x000fe400078e0203 */
[----:B0-----:R-:W-:Y:S02]  /*9420*/  IMAD R0, R4, R27, R13 ;  /* 0x0000001b04007224 */ /* 0x001fe400078e020d */
[----:B------:R-:W-:Y:S02]  /*9430*/  @P0 IMAD R20, R24, R14, R21 ;  /* 0x0000000e18140224 */ /* 0x000fe400078e0215 */
[----:B------:R-:W-:Y:S02]  /*9440*/  IMAD R4, R0, R15, R5 ;  /* 0x0000000f00047224 */ /* 0x000fe400078e0205 */
[----:B----4-:R-:W-:-:S02]  /*9450*/  IMAD R131, R3, R131, R20 ;  /* 0x0000008303837224 */ /* 0x010fc400078e0214 */
[----:B------:R-:W-:-:S03]  /*9460*/  IMAD.MOV.U32 R3, RZ, RZ, 0x1 ;  /* 0x00000001ff037424 */ /* 0x000fc600078e00ff */
[----:B------:R-:W-:Y:S02]  /*9470*/  SEL R135, R4, R131, !P0 ;  /* 0x0000008304877207 */ /* 0x000fe40004000000 */
[----:B------:R-:W-:Y:S02]  /*9480*/  PRMT R0, R3, 0x7610, R0 ;  /* 0x0000761003007816 */ /* 0x000fe40000000000 */
[----:B------:R-:W-:-:S07]  /*9490*/  SEL R131, R131, R4, !P0 ;  /* 0x0000000483837207 */ /* 0x000fce0004000000 */
.L_x_223:
[----:B------:R-:W-:-:S13]  /*94a0*/  LOP3.LUT P0, RZ, R0, 0xff, RZ, 0xc0, !PT ;  /* 0x000000ff00ff7812 */ /* 0x000fda000780c0ff */
[----:B------:R-:W-:Y:S05]  /*94b0*/  @P0 BRA `(.L_x_226) ;  /* 0xffffff7c00ec0947 */ /* 0x000fea000383ffff */
[----:B------:R-:W-:Y:S05]  /*94c0*/  EXIT ;  /* 0x000000000000794d */ /* 0x000fea0003800000 */
.L_x_7:
[----:B------:R-:W-:Y:S01]  /*94d0*/  ULDC.64 UR4, c[0x0][0x650] ;  /* 0x0001940000047ab9 */ /* 0x000fe20000000a00 */
[----:B------:R-:W-:Y:S01]  /*94e0*/  PRMT R8, RZ, 0x7610, R8 ;  /* 0x00007610ff087816 */ /* 0x000fe20000000008 */
[----:B------:R-:W-:Y:S01]  /*94f0*/  IMAD.MOV.U32 R20, RZ, RZ, -0x1 ;  /* 0xffffffffff147424 */ /* 0x000fe200078e00ff */
[----:B------:R-:W-:Y:S01]  /*9500*/  ISETP.GE.U32.AND P0, PT, R16, UR4, PT ;  /* 0x0000000410007c0c */ /* 0x000fe2000bf06070 */
[----:B------:R-:W-:Y:S01]  /*9510*/  IMAD.MOV.U32 R19, RZ, RZ, -0x1 ;  /* 0xffffffffff137424 */ /* 0x000fe200078e00ff */
[----:B------:R-:W-:Y:S02]  /*9520*/  MOV R7, 0xffffffff ;  /* 0xffffffff00077802 */ /* 0x000fe40000000f00 */
        /* <DEDUP_REMOVED lines=15> */
[----:B------:R-:W-:-:S04]  /*9620*/  IMAD.WIDE.U32 R10, R7, R20, RZ ;  /* 0x00000014070a7225 */ /* 0x000fc800078e00ff */
[----:B------:R-:W-:Y:S01]  /*9630*/  IMAD.X R15, RZ, RZ, RZ, P0 ;  /* 0x000000ffff0f7224 */ /* 0x000fe200000e06ff */
[----:B------:R-:W-:Y:S01]  /*9640*/  IADD3 RZ, P0, R11, R12, RZ ;  /* 0x0000000c0bff7210 */ /* 0x000fe20007f1e0ff */
[----:B------:R-:W-:-:S04]  /*9650*/  IMAD.MOV.U32 R14, RZ, RZ, R13 ;  /* 0x000000ffff0e7224 */ /* 0x000fc800078e000d */
[----:B------:R-:W-:-:S08]  /*9660*/  IMAD.WIDE.U32.X R14, R19, R21, R14, P0 ;  /* 0x00000015130e7225 */ /* 0x000fd000000e040e */
.L_x_228:
[----:B------:R-:W0:Y:S01]  /*9670*/  LDC.64 R30, c[0x0][0x640] ;  /* 0x00019000ff1e7b82 */ /* 0x000e220000000a00 */
[-CC-:B------:R-:W-:Y:S01]  /*9680*/  SHF.R.U64 R21, R14, R8.reuse, R15.reuse ;  /* 0x000000080e157219 */ /* 0x180fe2000000120f */
[----:B------:R-:W-:Y:S01]  /*9690*/  IMAD.MOV.U32 R27, RZ, RZ, 0x1 ;  /* 0x00000001ff1b7424 */ /* 0x000fe200078e00ff */
[----:B------:R-:W-:Y:S02]  /*96a0*/  SHF.R.U32.HI R7, RZ, R8, R15 ;  /* 0x00000008ff077219 */ /* 0x000fe4000001160f */
[----:B------:R-:W-:-:S03]  /*96b0*/  IADD3 R13, P0, RZ, -R21, RZ ;  /* 0x80000015ff0d7210 */ /* 0x000fc60007f1e0ff */
[----:B------:R-:W1:Y:S02]  /*96c0*/  LDC R12, c[0x0][0x618] ;  /* 0x00018600ff0c7b82 */ /* 0x000e640000000800 */
[----:B------:R-:W-:Y:S02]  /*96d0*/  IMAD.X R7, RZ, RZ, ~R7, P0 ;  /* 0x000000ffff077224 */ /* 0x000fe400000e0e07 */
[----:B------:R-:W-:-:S04]  /*96e0*/  IMAD.WIDE.U32 R10, R13, R22, R16 ;  /* 0x000000160d0a7225 */ /* 0x000fc800078e0010 */
[----:B------:R-:W2:Y:S01]  /*96f0*/  LDC R14, c[0x0][0x608] ;  /* 0x00018200ff0e7b82 */ /* 0x000ea20000000800 */
[----:B------:R-:W-:-:S04]  /*9700*/  IMAD R8, R7, R22, RZ ;  /* 0x0000001607087224 */ /* 0x000fc800078e02ff */
[----:B------:R-:W-:-:S03]  /*9710*/  IMAD R7, R13, R23, R8 ;  /* 0x000000170d077224 */ /* 0x000fc600078e0208 */
[----:B------:R-:W3:Y:S01]  /*9720*/  LDC R28, c[0x0][0x658] ;  /* 0x00019600ff1c7b82 */ /* 0x000ee20000000800 */
[----:B------:R-:W-:Y:S01]  /*9730*/  IMAD.IADD R7, R11, 0x1, R7 ;  /* 0x000000010b077824 */ /* 0x000fe200078e0207 */
[----:B0-----:R-:W-:Y:S02]  /*9740*/  ISETP.NE.U32.AND P0, PT, R30, RZ, PT ;  /* 0x000000ff1e00720c */ /* 0x001fe40003f05070 */
[----:B------:R-:W-:Y:S02]  /*9750*/  MOV R11, 0xffffffff ;  /* 0xffffffff000b7802 */ /* 0x000fe40000000f00 */
        /* <DEDUP_REMOVED lines=8> */
[-C--:B---3--:R-:W-:Y:S02]  /*97e0*/  SHF.L.U32 R10, R11, R28.reuse, RZ ;  /* 0x0000001c0b0a7219 */ /* 0x088fe400000006ff */
[--C-:B------:R-:W-:Y:S02]  /*97f0*/  SHF.R.U64 R26, R22, R28, R7.reuse ;  /* 0x0000001c161a7219 */ /* 0x100fe40000001207 */
[----:B------:R-:W-:Y:S02]  /*9800*/  LOP3.LUT R29, RZ, R10, RZ, 0x33, !PT ;  /* 0x0000000aff1d7212 */ /* 0x000fe400078e33ff */
[----:B------:R-:W-:Y:S01]  /*9810*/  SHF.R.U32.HI R11, RZ, R28, R7 ;  /* 0x0000001cff0b7219 */ /* 0x000fe20000011607 */
[----:B------:R-:W3:Y:S01]  /*9820*/  LDC R32, c[0x0][0x610] ;  /* 0x00018400ff207b82 */ /* 0x000ee20000000800 */
[----:B------:R-:W-:Y:S01]  /*9830*/  IMAD.MOV.U32 R10, RZ, RZ, R26 ;  /* 0x000000ffff0a7224 */ /* 0x000fe200078e001a */
[----:B------:R-:W-:Y:S06]  /*9840*/  @!P0 BRA `(.L_x_229) ;  /* 0x0000000000288947 */ /* 0x000fec0003800000 */
[----:B------:R-:W4:Y:S02]  /*9850*/  LDC R7, c[0x0][0x64c] ;  /* 0x00019300ff077b82 */ /* 0x000f240000000800 */
[----:B----4-:R-:W-:-:S05]  /*9860*/  IADD3 R7, P0, R26, R7, RZ ;  /* 0x000000071a077210 */ /* 0x010fca0007f1e0ff */
        /* <DEDUP_REMOVED lines=8> */
.L_x_229:
[----:B------:R-:W-:Y:S02]  /*98f0*/  ISETP.NE.AND P0, PT, R2, 0x1, PT ;  /* 0x000000010200780c */ /* 0x000fe40003f05270 */
[----:B-1----:R-:W-:Y:S01]  /*9900*/  SHF.R.U64 R8, R10, R8, R11 ;  /* 0x000000080a087219 */ /* 0x002fe2000000120b */
[----:B0-----:R-:W-:Y:S01]  /*9910*/  VIADD R11, R23, 0xffffffff ;  /* 0xffffffff170b7836 */ /* 0x001fe20000000000 */
[----:B------:R-:W-:Y:S02]  /*9920*/  SHF.L.U32 R27, R27, R28, RZ ;  /* 0x0000001c1b1b7219 */ /* 0x000fe400000006ff */
[----:B------:R-:W-:Y:S01]  /*9930*/  LOP3.LUT R5, R22, R29, RZ, 0xc0, !PT ;  /* 0x0000001d16057212 */ /* 0x000fe200078ec0ff */
[----:B------:R-:W-:-:S04]  /*9940*/  IMAD.MOV R7, RZ, RZ, -R8 ;  /* 0x000000ffff077224 */ /* 0x000fc800078e0a08 */
[----:B------:R-:W-:Y:S01]  /*9950*/  IMAD R5, R27, R8, R5 ;  /* 0x000000081b057224 */ /* 0x000fe200078e0205 */
[----:B------:R-:W-:Y:S01]  /*9960*/  MOV R8, 0x1 ;  /* 0x0000000100087802 */ /* 0x000fe20000000f00 */
[----:B------:R-:W-:Y:S01]  /*9970*/  @P0 IMAD R6, R9, R24, R4 ;  /* 0x0000001809060224 */ /* 0x000fe200078e0204 */
[----:B------:R-:W-:Y:S01]  /*9980*/  LOP3.LUT R9, R20, R11, RZ, 0xc0, !PT ;  /* 0x0000000b14097212 */ /* 0x000fe200078ec0ff */
[----:B--2---:R-:W-:Y:S02]  /*9990*/  IMAD R4, R7, R25, R26 ;  /* 0x0000001907047224 */ /* 0x004fe400078e021a */
[----:B---3--:R-:W-:Y:S02]  /*99a0*/  IMAD R6, R5, R32, R6 ;  /* 0x0000002005067224 */ /* 0x008fe400078e0206 */
[----:B------:R-:W-:Y:S02]  /*99b0*/  IMAD R5, R4, R23, R9 ;  /* 0x0000001704057224 */ /* 0x000fe400078e0209 */
[----:B------:R-:W-:-:S03]  /*99c0*/  IMAD.MOV.U32 R7, RZ, RZ, R21 ;  /* 0x000000ffff077224 */ /* 0x000fc600078e0015 */
[----:B------:R-:W-:Y:S02]  /*99d0*/  SEL R19, R5, R6, !P0 ;  /* 0x0000000605137207 */ /* 0x000fe40004000000 */
[----:B------:R-:W-:-:S07]  /*99e0*/  SEL R20, R6, R5, !P0 ;  /* 0x0000000506147207 */ /* 0x000fce0004000000 */
.L_x_227:
[----:B------:R-:W-:-:S08]  /*99f0*/  NOP ;  /* 0x0000000000007918 */ /* 0x000fd00000000000 */
[----:B------:R-:W0:-:S00]  /*9a00*/  USETMAXREG.DEALLOC.CTAPOOL 0x28 ;  /* 0x00000028000079c8 */ /* 0x000e0000080e0500 */
[----:B0-----:R-:W-:-:S13]  /*9a10*/  ISETP.NE.AND P0, PT, R3, RZ, PT ;  /* 0x000000ff0300720c */ /* 0x001fda0003f05270 */
[----:B------:R-:W-:Y:S05]  /*9a20*/  @P0 EXIT ;  /* 0x000000000000094d */ /* 0x000fea0003800000 */
[----:B------:R-:W-:Y:S01]  /*9a30*/  LOP3.LUT P0, RZ, R8, 0xff, RZ, 0xc0, !PT ;  /* 0x000000ff08ff7812 */ /* 0x000fe2000780c0ff */
[----:B------:R-:W-:Y:S02]  /*9a40*/  IMAD.MOV.U32 R3, RZ, RZ, 0x1 ;  /* 0x00000001ff037424 */ /* 0x000fe400078e00ff */
[----:B------:R-:W-:-:S10]  /*9a50*/  IMAD.MOV.U32 R8, RZ, RZ, RZ ;  /* 0x000000ffff087224 */ /* 0x000fd400078e00ff */
[----:B------:R-:W-:Y:S05]  /*9a60*/  @!P0 BRA `(.L_x_230) ;  /* 0x0000000c00508947 */ /* 0x000fea0003800000 */
[----:B------:R-:W0:Y:S01]  /*9a70*/  LDC R3, c[0x0][0x28c] ;  /* 0x0000a300ff037b82 */ /* 0x000e220000000800 */
[----:B------:R-:W1:Y:S01]  /*9a80*/  S2R R10, SR_CgaCtaId ;  /* 0x00000000000a7919 */ /* 0x000e620000008800 */
[----:B------:R-:W-:Y:S01]  /*9a90*/  ULDC UR5, c[0x0][0x658] ;  /* 0x0001960000057ab9 */ /* 0x000fe20000000800 */
[----:B------:R-:W-:Y:S01]  /*9aa0*/  UMOV UR6, 0xffffffff ;  /* 0xffffffff00067882 */ /* 0x000fe20000000000 */
[----:B------:R-:W-:Y:S01]  /*9ab0*/  BSSY B0, `(.L_x_230) ;  /* 0x00000cf000007945 */ /* 0x000fe20003800000 */
[----:B------:R-:W-:Y:S01]  /*9ac0*/  USHF.L.U32 UR6, UR6, UR5, URZ ;  /* 0x0000000506067299 */ /* 0x000fe2000800063f */
[----:B------:R-:W-:Y:S01]  /*9ad0*/  IMAD.MOV.U32 R12, RZ, RZ, 0x1 ;  /* 0x00000001ff0c7424 */ /* 0x000fe200078e00ff */
[----:B------:R-:W-:Y:S01]  /*9ae0*/  LOP3.LUT R9, R18, 0x2, RZ, 0xfc, !PT ;  /* 0x0000000212097812 */ /* 0x000fe200078efcff */
[----:B------:R-:W-:Y:S01]  /*9af0*/  IMAD.MOV.U32 R8, RZ, RZ, RZ ;  /* 0x000000ffff087224 */ /* 0x000fe200078e00ff */
[----:B------:R-:W-:Y:S01]  /*9b00*/  ULDC UR4, c[0x0][0x600] ;  /* 0x0001800000047ab9 */ /* 0x000fe20000000800 */
[----:B------:R-:W-:Y:S01]  /*9b10*/  UMOV UR7, 0x1 ;  /* 0x0000000100077882 */ /* 0x000fe20000000000 */
[----:B------:R-:W-:-:S02]  /*9b20*/  UIADD3 UR4, UR4, -0x1, URZ ;  /* 0xffffffff04047890 */ /* 0x000fc4000fffe03f */
[----:B------:R-:W-:Y:S02]  /*9b30*/  USHF.L.U32 UR5, UR7, UR5, URZ ;  /* 0x0000000507057299 */ /* 0x000fe4000800063f */
[----:B------:R-:W-:Y:S01]  /*9b40*/  ULOP3.LUT UR6, URZ, UR6, URZ, 0x33, !UPT ;  /* 0x000000063f067292 */ /* 0x000fe2000f8e333f */
[----:B------:R-:W-:Y:S01]  /*9b50*/  ULDC.64 UR30, c[0x0][0x198] ;  /* 0x00006600001e7ab9 */ /* 0x000fe20000000a00 */
[----:B0-----:R-:W-:-:S05]  /*9b60*/  VIADD R3, R3, 0x7f ;  /* 0x0000007f03037836 */ /* 0x001fca0000000000 */
[----:B------:R-:W-:-:S04]  /*9b70*/  SHF.R.S32.HI R4, RZ, 0x1f, R3 ;  /* 0x0000001fff047819 */ /* 0x000fc80000011403 */
[----:B------:R-:W-:Y:S01]  /*9b80*/  LEA.HI R4, R4, R3, RZ, 0x7 ;  /* 0x0000000304047211 */ /* 0x000fe200078f38ff */
[----:B------:R-:W-:Y:S01]  /*9b90*/  IMAD.MOV.U32 R3, RZ, RZ, 0x1 ;  /* 0x00000001ff037424 */ /* 0x000fe200078e00ff */
[----:B-1----:R-:W-:Y:S02]  /*9ba0*/  LOP3.LUT R10, R10, 0x1, RZ, 0xc0, !PT ;  /* 0x000000010a0a7812 */ /* 0x002fe400078ec0ff */
[----:B------:R-:W-:-:S04]  /*9bb0*/  SHF.R.S32.HI R11, RZ, 0x7, R4 ;  /* 0x00000007ff0b7819 */ /* 0x000fc80000011404 */
[----:B------:R-:W-:-:S07]  /*9bc0*/  IADD3 R13, R11, 0x1, RZ ;  /* 0x000000010b0d7810 */ /* 0x000fce0007ffe0ff */
.L_x_241:
[----:B------:R-:W-:-:S03]  /*9bd0*/  UMOV UR7, 0xffffffff ;  /* 0xffffffff00077882 */ /* 0x000fc60000000000 */
[----:B------:R-:W-:Y:S05]  /*9be0*/  BRA.DIV UR7, `(.L_x_231) ;  /* 0x0000000e07b47947 */ /* 0x000fea000b800000 */
[----:B------:R-:W-:-:S13]  /*9bf0*/  ELECT P6, URZ, PT ;  /* 0x00000000003f782f */ /* 0x000fda00038c0000 */
.L_x_251:
[----:B------:R-:W0:Y:S01]  /*9c00*/  LDC R4, c[0x0][0x28c] ;  /* 0x0000a300ff047b82 */ /* 0x000e220000000800 */
[----:B------:R-:W-:Y:S01]  /*9c10*/  BSSY B1, `(.L_x_232) ;  /* 0x0000046000017945 */ /* 0x000fe20003800000 */
[----:B0-----:R-:W-:-:S13]  /*9c20*/  ISETP.LT.OR P6, PT, R4, 0x1, !P6 ;  /* 0x000000010400780c */ /* 0x001fda00077c1670 */
[----:B------:R-:W-:Y:S05]  /*9c30*/  @P6 BRA `(.L_x_233) ;  /* 0x00000004000c6947 */ /* 0x000fea0003800000 */
[----:B------:R-:W-:Y:S02]  /*9c40*/  IMAD R19, R19, 0x2, R10 ;  /* 0x0000000213137824 */ /* 0x000fe400078e020a */
[----:B------:R-:W-:Y:S02]  /*9c50*/  IMAD R20, R20, 0xc0, RZ ;  /* 0x000000c014147824 */ /* 0x000fe400078e02ff */
[----:B------:R-:W-:Y:S02]  /*9c60*/  IMAD.MOV.U32 R23, RZ, RZ, RZ ;  /* 0x000000ffff177224 */ /* 0x000fe400078e00ff */
[----:B------:R-:W-:Y:S02]  /*9c70*/  IMAD.MOV.U32 R4, RZ, RZ, R13 ;  /* 0x000000ffff047224 */ /* 0x000fe400078e000d */
[----:B------:R-:W-:Y:S02]  /*9c80*/  IMAD.MOV.U32 R5, RZ, RZ, R3 ;  /* 0x000000ffff057224 */ /* 0x000fe400078e0003 */
[----:B------:R-:W-:-:S02]  /*9c90*/  IMAD.MOV.U32 R15, RZ, RZ, R8 ;  /* 0x000000ffff0f7224 */ /* 0x000fc400078e0008 */
[----:B------:R-:W-:-:S07]  /*9ca0*/  IMAD R19, R19, 0x30, RZ ;  /* 0x0000003013137824 */ /* 0x000fce00078e02ff */
.L_x_236:
[----:B------:R-:W0:Y:S01]  /*9cb0*/  S2R R21, SR_CgaCtaId ;  /* 0x0000000000157919 */ /* 0x000e220000008800 */
[----:B------:R-:W-:Y:S02]  /*9cc0*/  MOV R6, 0x400 ;  /* 0x0000040000067802 */ /* 0x000fe40000000f00 */
[----:B------:R-:W-:-:S13]  /*9cd0*/  ISETP.NE.AND P1, PT, R0, RZ, PT ;  /* 0x000000ff0000720c */ /* 0x000fda0003f25270 */
[----:B------:R-:W1:Y:S01]  /*9ce0*/  @!P1 LDC R14, c[0x0][0x500] ;  /* 0x00014000ff0e9b82 */ /* 0x000e620000000800 */
[----:B0-----:R-:W-:Y:S02]  /*9cf0*/  LEA R22, R21, R6, 0x18 ;  /* 0x0000000615167211 */ /* 0x001fe400078ec0ff */
[----:B------:R-:W-:-:S03]  /*9d00*/  SHF.L.U32 R6, R5, 0x1f, RZ ;  /* 0x0000001f05067819 */ /* 0x000fc600000006ff */
[----:B------:R-:W-:-:S04]  /*9d10*/  IMAD R21, R15, 0x8, R22 ;  /* 0x000000080f157824 */ /* 0x000fc800078e0216 */
[----:B------:R-:W0:Y:S02]  /*9d20*/  SYNCS.PHASECHK.TRANS64.TRYWAIT P0, [R21+URZ+0x18], R6 ;  /* 0x00001806150075a7 */ /* 0x000e24000800017f */
[----:B01----:R-:W-:Y:S05]  /*9d30*/  @!P0 BRA `(.L_x_234) ;  /* 0x0000000c00808947 */ /* 0x003fea0003800000 */
.L_x_252:
[----:B0-----:R-:W-:Y:S01]  /*9d40*/  PRMT R6, R9, 0x9910, RZ ;  /* 0x0000991009067816 */ /* 0x001fe200000000ff */
[----:B------:R0:W-:Y:S03]  /*9d50*/  @!P1 SYNCS.ARRIVE.TRANS64 RZ, [R21+URZ], R14 ;  /* 0x0000000e15ff99a7 */ /* 0x0001e6000800003f */
[----:B------:R-:W-:-:S13]  /*9d60*/  ISETP.NE.AND P0, PT, R6, 0x2, PT ;  /* 0x000000020600780c */ /* 0x000fda0003f05270 */
[----:B0-----:R-:W-:Y:S05]  /*9d70*/  @P0 BRA `(.L_x_235) ;  /* 0x0000000000040947 */ /* 0x001fea0003800000 */
[----:B------:R-:W-:Y:S01]  /*9d80*/  BPT.TRAP 0x1 ;  /* 0x000000040000795c */ /* 0x000fe20000300000 */
.L_x_235:
[C---:B------:R-:W-:Y:S01]  /*9d90*/  LEA R6, R15.reuse, R10, 0x2 ;  /* 0x0000000a0f067211 */ /* 0x040fe200078e10ff */
[--C-:B------:R-:W-:Y:S01]  /*9da0*/  IMAD R14, R15, 0xc000, R22.reuse ;  /* 0x0000c0000f0e7824 */ /* 0x100fe200078e0216 */
[----:B------:R-:W-:Y:S01]  /*9db0*/  R2UR UR34, R23 ;  /* 0x00000000172272ca */ /* 0x000fe200000e0000 */
[----:B------:R-:W-:Y:S01]  /*9dc0*/  VIADD R4, R4, 0xffffffff ;  /* 0xffffffff04047836 */ /* 0x000fe20000000000 */
[----:B------:R-:W-:Y:S01]  /*9dd0*/  R2UR UR33, R21 ;  /* 0x00000000152172ca */ /* 0x000fe200000e0000 */
[----:B------:R-:W-:Y:S01]  /*9de0*/  IMAD R6, R6, 0xc00, RZ ;  /* 0x00000c0006067824 */ /* 0x000fe200078e02ff */
[----:B------:R-:W-:Y:S01]  /*9df0*/  R2UR UR24, R14 ;  /* 0x000000000e1872ca */ /* 0x000fe200000e0000 */
[----:B------:R-:W-:Y:S01]  /*9e00*/  UIADD3 UR14, UP0, UR30, 0xf0, URZ ;  /* 0x000000f01e0e7890 */ /* 0x000fe2000ff1e03f */
[----:B------:R-:W-:Y:S01]  /*9e10*/  R2UR UR36, R7 ;  /* 0x00000000072472ca */ /* 0x000fe200000e0000 */
[----:B------:R-:W-:Y:S01]  /*9e20*/  IMAD R6, R6, 0x2, R22 ;  /* 0x0000000206067824 */ /* 0x000fe200078e0216 */
[----:B------:R-:W-:Y:S01]  /*9e30*/  R2UR UR35, R20 ;  /* 0x00000000142372ca */ /* 0x000fe200000e0000 */
[----:B------:R-:W-:Y:S01]  /*9e40*/  UIADD3 UR42, UP1, UR30, 0x1f0, URZ ;  /* 0x000001f01e2a7890 */ /* 0x000fe2000ff3e03f */
[----:B------:R-:W-:Y:S01]  /*9e50*/  R2UR UR19, R19 ;  /* 0x00000000131372ca */ /* 0x000fe200000e0000 */
[----:B------:R-:W-:Y:S01]  /*9e60*/  UIADD3.X UR15, URZ, UR31, URZ, UP0, !UPT ;  /* 0x0000001f3f0f7290 */ /* 0x000fe200087fe43f */
[----:B------:R-:W-:Y:S01]  /*9e70*/  R2UR UR8, R6 ;  /* 0x00000000060872ca */ /* 0x000fe200000e0000 */
[----:B------:R-:W-:Y:S01]  /*9e80*/  UIADD3 UR26, UR34, 0x40, URZ ;  /* 0x00000040221a7890 */ /* 0x000fe2000fffe03f */
[----:B------:R-:W-:Y:S01]  /*9e90*/  ISETP.GT.AND P1, PT, R4, 0x1, PT ;  /* 0x000000010400780c */ /* 0x000fe20003f24270 */
[----:B------:R-:W-:Y:S01]  /*9ea0*/  UIADD3.X UR43, URZ, UR31, URZ, UP1, !UPT ;  /* 0x0000001f3f2b7290 */ /* 0x000fe20008ffe43f */
[----:B------:R-:W-:Y:S01]  /*9eb0*/  VIADD R15, R15, 0x1 ;  /* 0x000000010f0f7836 */ /* 0x000fe20000000000 */
[----:B------:R-:W-:Y:S01]  /*9ec0*/  UIADD3 UR32, UR24, 0x100, URZ ;  /* 0x0000010018207890 */ /* 0x000fe2000fffe03f */
[----:B------:R-:W-:Y:S01]  /*9ed0*/  VIADD R23, R23, 0x80 ;  /* 0x0000008017177836 */ /* 0x000fe20000000000 */
[----:B------:R-:W-:Y:S01]  /*9ee0*/  UIADD3 UR24, UR24, 0x6100, URZ ;  /* 0x0000610018187890 */ /* 0x000fe2000fffe03f */
[----:B------:R-:W-:Y:S01]  /*9ef0*/  UMOV UR22, 0x0 ;  /* 0x0000000000167882 */ /* 0x000fe20000000000 */
[----:B------:R-:W-:Y:S01]  /*9f00*/  UMOV UR23, 0x10000000 ;  /* 0x1000000000177882 */ /* 0x000fe20000000000 */
[----:B------:R-:W-:Y:S01]  /*9f10*/  ISETP.NE.AND P0, PT, R15, 0x3, PT ;  /* 0x000000030f00780c */ /* 0x000fe20003f05270 */
[----:B------:R-:W-:-:S02]  /*9f20*/  UMOV UR25, UR33 ;  /* 0x0000002100197c82 */ /* 0x000fc40008000000 */
[----:B------:R-:W-:Y:S01]  /*9f30*/  UIADD3 UR16, UR8, 0x24100, URZ ;  /* 0x0002410008107890 */ /* 0x000fe2000fffe03f */
[----:B------:R0:W-:Y:S01]  /*9f40*/  UTMALDG.3D [UR32], [UR14], desc[UR22] ;  /* 0x000016200e0075b4 */ /* 0x0001e20008011000 */
[----:B------:R-:W-:Y:S01]  /*9f50*/  UIADD3 UR8, UR8, 0x27100, URZ ;  /* 0x0002710008087890 */ /* 0x000fe2000fffe03f */
[----:B------:R-:W-:Y:S01]  /*9f60*/  SEL R6, RZ, 0x1, P0 ;  /* 0x00000001ff067807 */ /* 0x000fe20000000000 */
[----:B------:R-:W-:Y:S01]  /*9f70*/  UMOV UR28, UR36 ;  /* 0x00000024001c7c82 */ /* 0x000fe20008000000 */
[----:B------:R-:W-:Y:S01]  /*9f80*/  UMOV UR27, UR35 ;  /* 0x00000023001b7c82 */ /* 0x000fe20008000000 */
[----:B------:R-:W-:Y:S01]  /*9f90*/  UMOV UR7, 0x30000 ;  /* 0x0003000000077882 */ /* 0x000fe20000000000 */
[----:B------:R-:W-:Y:S01]  /*9fa0*/  UMOV UR17, UR33 ;  /* 0x0000002100117c82 */ /* 0x000fe20008000000 */
[----:B------:R-:W-:Y:S01]  /*9fb0*/  UMOV UR18, UR34 ;  /* 0x0000002200127c82 */ /* 0x000fe20008000000 */
[----:B------:R-:W-:Y:S01]  /*9fc0*/  UMOV UR20, UR36 ;  /* 0x0000002400147c82 */ /* 0x000fe20008000000 */
[----:B------:R-:W-:Y:S01]  /*9fd0*/  UMOV UR9, UR33 ;  /* 0x0000002100097c82 */ /* 0x000fe20008000000 */
[----:B------:R-:W-:Y:S01]  /*9fe0*/  UMOV UR11, UR19 ;  /* 0x00000013000b7c82 */ /* 0x000fe20008000000 */
[----:B------:R-:W-:Y:S01]  /*9ff0*/  UMOV UR12, UR36 ;  /* 0x00000024000c7c82 */ /* 0x000fe20008000000 */
[----:B------:R0:W-:Y:S01]  /*a000*/  UTMALDG.3D [UR24], [UR14], desc[UR22] ;  /* 0x000016180e0075b4 */ /* 0x0001e20008011000 */
[----:B------:R-:W-:Y:S01]  /*a010*/  UMOV UR10, UR26 ;  /* 0x0000001a000a7c82 */ /* 0x000fe20008000000 */
[----:B------:R-:W-:-:S02]  /*a020*/  LOP3.LUT R5, R5, R6, RZ, 0x3c, !PT ;  /* 0x0000000605057212 */ /* 0x000fc400078e3cff */
[----:B------:R-:W-:Y:S01]  /*a030*/  SEL R15, R15, RZ, P0 ;  /* 0x000000ff0f0f7207 */ /* 0x000fe20000000000 */
[----:B------:R0:W-:Y:S01]  /*a040*/  UTMALDG.3D.MULTICAST [UR16], [UR42], UR7, desc[UR22] ;  /* 0x000016102a0073b4 */ /* 0x0001e20008011807 */
[----:B------:R0:W-:Y:S02]  /*a050*/  UTMALDG.3D.MULTICAST [UR8], [UR42], UR7, desc[UR22] ;  /* 0x000016082a0073b4 */ /* 0x0001e40008011807 */
[----:B0-----:R-:W-:Y:S05]  /*a060*/  @P1 BRA `(.L_x_236) ;  /* 0xfffffffc00101947 */ /* 0x001fea000383ffff */
.L_x_233:
[----:B------:R-:W-:Y:S05]  /*a070*/  BSYNC B1 ;  /* 0x0000000000017941 */ /* 0x000fea0003800000 */
.L_x_232:
[----:B------:R-:W-:Y:S01]  /*a080*/  LOP3.LUT P1, RZ, R12, 0xff, RZ, 0xc0, !PT ;  /* 0x000000ff0cff7812 */ /* 0x000fe2000782c0ff */
[C---:B------:R-:W-:Y:S01]  /*a090*/  IMAD.IADD R7, R11.reuse, 0x1, R8 ;  /* 0x000000010b077824 */ /* 0x040fe200078e0208 */
[----:B------:R-:W-:Y:S01]  /*a0a0*/  ULDC.64 UR8, c[0x0][0x650] ;  /* 0x0001940000087ab9 */ /* 0x000fe20000000a00 */
[----:B------:R-:W-:Y:S01]  /*a0b0*/  ISETP.GE.U32.AND P2, PT, R11, 0x3, PT ;  /* 0x000000030b00780c */ /* 0x000fe20003f46070 */
[----:B------:R-:W-:Y:S01]  /*a0c0*/  BSSY B1, `(.L_x_237) ;  /* 0x000006b000017945 */ /* 0x000fe20003800000 */
[----:B------:R-:W-:Y:S01]  /*a0d0*/  IMAD.MOV.U32 R20, RZ, RZ, -0x1 ;  /* 0xffffffffff147424 */ /* 0x000fe200078e00ff */
[----:B------:R-:W-:Y:S02]  /*a0e0*/  ISETP.GT.U32.AND P0, PT, R7, 0x2, PT ;  /* 0x000000020700780c */ /* 0x000fe40003f04070 */
[----:B------:R-:W-:Y:S02]  /*a0f0*/  MOV R19, 0xffffffff ;  /* 0xffffffff00137802 */ /* 0x000fe40000000f00 */
[----:B------:R-:W-:-:S02]  /*a100*/  ISETP.LT.U32.AND P0, PT, R11, 0x3, P0 ;  /* 0x000000030b00780c */ /* 0x000fc40000701070 */
[----:B------:R-:W-:Y:S01]  /*a110*/  PRMT R12, RZ, 0x7610, R12 ;  /* 0x00007610ff0c7816 */ /* 0x000fe2000000000c */
[----:B------:R-:W0:Y:S01]  /*a120*/  @P1 S2R R5, SR_CgaCtaId ;  /* 0x0000000000051919 */ /* 0x000e220000008800 */
[----:B------:R-:W-:-:S04]  /*a130*/  @P1 MOV R4, 0x400 ;  /* 0x0000040000041802 */ /* 0x000fc80000000f00 */
[----:B0-----:R-:W-:Y:S01]  /*a140*/  @P1 LEA R6, R5, R4, 0x18 ;  /* 0x0000000405061211 */ /* 0x001fe200078ec0ff */
[----:B------:R-:W-:Y:S01]  /*a150*/  IMAD.WIDE.U32 R4, R7, -0x55555555, RZ ;  /* 0xaaaaaaab07047825 */ /* 0x000fe200078e00ff */
[----:B------:R-:W-:Y:S02]  /*a160*/  SEL R4, RZ, 0x1, !P0 ;  /* 0x00000001ff047807 */ /* 0x000fe40004000000 */
[----:B------:R0:W-:Y:S01]  /*a170*/  @P1 SYNCS.ARRIVE.TRANS64.A1T0 RZ, [R6+URZ+0x48], RZ ;  /* 0x000048ff06ff19a7 */ /* 0x0001e2000810003f */
[----:B------:R-:W-:Y:S02]  /*a180*/  IADD3 R16, P1, R16, UR38, RZ ;  /* 0x0000002610107c10 */ /* 0x000fe4000ff3e0ff */
[----:B------:R-:W-:Y:S02]  /*a190*/  LOP3.LUT R3, R3, R4, RZ, 0x3c, !PT ;  /* 0x0000000403037212 */ /* 0x000fe400078e3cff */
[----:B------:R-:W-:Y:S02]  /*a1a0*/  IADD3.X R17, R17, UR41, RZ, P1, !PT ;  /* 0x0000002911117c10 */ /* 0x000fe40008ffe4ff */
[----:B------:R-:W-:-:S02]  /*a1b0*/  ISETP.GE.U32.AND P0, PT, R16, UR8, PT ;  /* 0x0000000810007c0c */ /* 0x000fc4000bf06070 */
[----:B0-----:R-:W-:Y:S02]  /*a1c0*/  SHF.R.U32.HI R6, RZ, 0x1, R5 ;  /* 0x00000001ff067819 */ /* 0x001fe40000011605 */
[----:B------:R-:W-:Y:S02]  /*a1d0*/  ISETP.GE.U32.AND.EX P0, PT, R17, UR9, PT, P0 ;  /* 0x0000000911007c0c */ /* 0x000fe4000bf06100 */
[----:B------:R-:W-:Y:S01]  /*a1e0*/  @P2 LOP3.LUT R3, R3, 0x1, R6, 0x78, !PT ;  /* 0x0000000103032812 */ /* 0x000fe200078e7806 */
[----:B------:R-:W-:Y:S01]  /*a1f0*/  IMAD R8, R6, -0x3, R7 ;  /* 0xfffffffd06087824 */ /* 0x000fe200078e0207 */
[----:B------:R-:W-:Y:S01]  /*a200*/  PRMT R4, RZ, 0x7610, R4 ;  /* 0x00007610ff047816 */ /* 0x000fe20000000004 */
[----:B------:R-:W-:-:S08]  /*a210*/  IMAD.MOV.U32 R7, RZ, RZ, -0x1 ;  /* 0xffffffffff077424 */ /* 0x000fd000078e00ff */
[----:B------:R-:W-:Y:S05]  /*a220*/  @P0 BRA `(.L_x_238) ;  /* 0x0000000400500947 */ /* 0x000fea0003800000 */
[----:B------:R-:W0:Y:S01]  /*a230*/  S2R R19, SR_CTAID.X ;  /* 0x0000000000137919 */ /* 0x000e220000002500 */
[----:B------:R-:W-:Y:S01]  /*a240*/  ULDC.64 UR8, c[0x0][0x628] ;  /* 0x00018a0000087ab9 */ /* 0x000fe20000000a00 */
[----:B------:R-:W1:Y:S01]  /*a250*/  LDC R20, c[0x0][0x144] ;  /* 0x00005100ff147b82 */ /* 0x000e620000000800 */
[----:B------:R-:W-:Y:S01]  /*a260*/  ISETP.NE.U32.AND P0, PT, RZ, UR8, PT ;  /* 0x00000008ff007c0c */ /* 0x000fe2000bf05070 */
[----:B------:R-:W2:Y:S01]  /*a270*/  S2R R14, SR_CTAID.Y ;  /* 0x00000000000e7919 */ /* 0x000ea20000002600 */
[----:B------:R-:W-:Y:S01]  /*a280*/  ULDC UR10, c[0x0][0x630] ;  /* 0x00018c00000a7ab9 */ /* 0x000fe20000000800 */
[----:B------:R-:W-:Y:S01]  /*a290*/  ULDC UR11, c[0x0][0x150] ;  /* 0x00005400000b7ab9 */ /* 0x000fe20000000800 */
[----:B------:R-:W-:Y:S01]  /*a2a0*/  ISETP.NE.AND.EX P0, PT, RZ, UR9, PT, P0 ;  /* 0x00000009ff007c0c */ /* 0x000fe2000bf05300 */
[----:B------:R-:W-:Y:S02]  /*a2b0*/  IMAD.MOV.U32 R4, RZ, RZ, R16 ;  /* 0x000000ffff047224 */ /* 0x000fe400078e0010 */
[----:B------:R-:W-:Y:S01]  /*a2c0*/  IMAD.MOV.U32 R5, RZ, RZ, R17 ;  /* 0x000000ffff057224 */ /* 0x000fe200078e0011 */
[----:B0-----:R-:W-:-:S09]  /*a2d0*/  I2FP.F32.U32 R21, R19 ;  /* 0x0000001300157245 */ /* 0x001fd20000201000 */
[----:B------:R-:W-:Y:S05]  /*a2e0*/  @!P0 BRA `(.L_x_239) ;  /* 0x0000000000288947 */ /* 0x000fea0003800000 */
[----:B------:R-:W-:Y:S02]  /*a2f0*/  ULDC UR7, c[0x0][0x634] ;  /* 0x00018d0000077ab9 */ /* 0x000fe40000000800 */
[----:B------:R-:W-:-:S05]  /*a300*/  IADD3 R5, P0, R16, UR7, RZ ;  /* 0x0000000710057c10 */ /* 0x000fca000ff1e0ff */
[----:B------:R-:W-:-:S04]  /*a310*/  IMAD.X R15, RZ, RZ, R17, P0 ;  /* 0x000000ffff0f7224 */ /* 0x000fc800000e0611 */
[----:B------:R-:W-:-:S04]  /*a320*/  IMAD.WIDE.U32 R6, R15, UR8, RZ ;  /* 0x000000080f067c25 */ /* 0x000fc8000f8e00ff */
[----:B------:R-:W-:-:S04]  /*a330*/  IMAD.WIDE.U32 R6, P0, R5, UR9, R6 ;  /* 0x0000000905067c25 */ /* 0x000fc8000f800006 */
[----:B------:R-:W-:-:S04]  /*a340*/  IMAD.WIDE.U32 R4, R5, UR8, RZ ;  /* 0x0000000805047c25 */ /* 0x000fc8000f8e00ff */
[----:B------:R-:W-:Y:S01]  /*a350*/  IMAD.MOV.U32 R4, RZ, RZ, R7 ;  /* 0x000000ffff047224 */ /* 0x000fe200078e0007 */
[----:B------:R-:W-:Y:S01]  /*a360*/  IADD3 RZ, P1, R5, R6, RZ ;  /* 0x0000000605ff7210 */ /* 0x000fe20007f3e0ff */
[----:B------:R-:W-:-:S04]  /*a370*/  IMAD.X R5, RZ, RZ, RZ, P0 ;  /* 0x000000ffff057224 */ /* 0x000fc800000e06ff */
[----:B------:R-:W-:-:S08]  /*a380*/  IMAD.WIDE.U32.X R4, R15, UR9, R4, P1 ;  /* 0x000000090f047c25 */ /* 0x000fd000088e0404 */
.L_x_239:
[----:B------:R-:W-:Y:S01]  /*a390*/  FMUL R21, R21, UR11 ;  /* 0x0000000b15157c20 */ /* 0x000fe20008400000 */
[--C-:B------:R-:W-:Y:S01]  /*a3a0*/  SHF.R.U64 R15, R4, UR10, R5.reuse ;  /* 0x0000000a040f7c19 */ /* 0x100fe20008001205 */
[----:B------:R-:W-:Y:S01]  /*a3b0*/  ULDC.64 UR8, c[0x0][0x620] ;  /* 0x0001880000087ab9 */ /* 0x000fe20000000a00 */
[----:B------:R-:W-:Y:S01]  /*a3c0*/  SHF.R.U32.HI R4, RZ, UR10, R5 ;  /* 0x0000000aff047c19 */ /* 0x000fe20008011605 */
[----:B------:R-:W-:Y:S01]  /*a3d0*/  ULDC.64 UR10, c[0x0][0x640] ;  /* 0x00019000000a7ab9 */ /* 0x000fe20000000a00 */
[----:B------:R-:W-:Y:S01]  /*a3e0*/  IADD3 R5, P0, RZ, -R15, RZ ;  /* 0x8000000fff057210 */ /* 0x000fe20007f1e0ff */
[----:B------:R-:W0:Y:S01]  /*a3f0*/  F2I.U32.TRUNC.NTZ R21, R21 ;  /* 0x0000001500157305 */ /* 0x000e22000020f000 */
[----:B------:R-:W-:Y:S02]  /*a400*/  ULDC UR7, c[0x0][0x618] ;  /* 0x0001860000077ab9 */ /* 0x000fe40000000800 */
[----:B------:R-:W-:Y:S02]  /*a410*/  IADD3.X R4, RZ, ~R4, RZ, P0, !PT ;  /* 0x80000004ff047210 */ /* 0x000fe400007fe4ff */
[----:B------:R-:W-:-:S03]  /*a420*/  ISETP.NE.U32.AND P0, PT, RZ, UR10, PT ;  /* 0x0000000aff007c0c */ /* 0x000fc6000bf05070 */
[----:B------:R-:W-:Y:S01]  /*a430*/  IMAD R4, R4, UR8, RZ ;  /* 0x0000000804047c24 */ /* 0x000fe2000f8e02ff */
[----:B------:R-:W-:-:S03]  /*a440*/  ISETP.NE.AND.EX P0, PT, RZ, UR11, PT, P0 ;  /* 0x0000000bff007c0c */ /* 0x000fc6000bf05300 */
[C---:B------:R-:W-:Y:S02]  /*a450*/  IMAD R7, R5.reuse, UR9, R4 ;  /* 0x0000000905077c24 */ /* 0x040fe4000f8e0204 */
[----:B------:R-:W-:Y:S01]  /*a460*/  IMAD.WIDE.U32 R4, R5, UR8, R16 ;  /* 0x0000000805047c25 */ /* 0x000fe2000f8e0010 */
[----:B------:R-:W-:-:S03]  /*a470*/  ULDC UR8, c[0x0][0x154] ;  /* 0x0000550000087ab9 */ /* 0x000fc60000000800 */
[----:B0-----:R-:W-:Y:S02]  /*a480*/  IMAD.MOV R6, RZ, RZ, -R21 ;  /* 0x000000ffff067224 */ /* 0x001fe400078e0a15 */
[----:B------:R-:W0:Y:S01]  /*a490*/  LDC R21, c[0x0][0x148] ;  /* 0x00005200ff157b82 */ /* 0x000e220000000800 */
[----:B------:R-:W-:Y:S02]  /*a4a0*/  IMAD.IADD R5, R5, 0x1, R7 ;  /* 0x0000000105057824 */ /* 0x000fe400078e0207 */
[----:B-1----:R-:W-:Y:S01]  /*a4b0*/  IMAD R19, R20, R6, R19 ;  /* 0x0000000614137224 */ /* 0x002fe200078e0213 */
[----:B--2---:R-:W-:Y:S02]  /*a4c0*/  I2FP.F32.U32 R6, R14 ;  /* 0x0000000e00067245 */ /* 0x004fe40000201000 */
[--C-:B------:R-:W-:Y:S02]  /*a4d0*/  SHF.R.U64 R20, R4, UR7, R5.reuse ;  /* 0x0000000704147c19 */ /* 0x100fe40008001205 */
[----:B------:R-:W-:Y:S01]  /*a4e0*/  SHF.R.U32.HI R5, RZ, UR7, R5 ;  /* 0x00000007ff057c19 */ /* 0x000fe20008011605 */
[----:B------:R-:W-:Y:S01]  /*a4f0*/  FMUL R6, R6, UR8 ;  /* 0x0000000806067c20 */ /* 0x000fe20008400000 */
[----:B------:R-:W-:-:S02]  /*a500*/  ULDC UR7, c[0x0][0x608] ;  /* 0x0001820000077ab9 */ /* 0x000fc40000000800 */
[--C-:B------:R-:W-:Y:S01]  /*a510*/  SHF.R.U64 R23, R20, UR7, R5.reuse ;  /* 0x0000000714177c19 */ /* 0x100fe20008001205 */
[----:B------:R1:W2:Y:S01]  /*a520*/  F2I.U32.TRUNC.NTZ R24, R6 ;  /* 0x0000000600187305 */ /* 0x0002a2000020f000 */
[----:B------:R-:W-:Y:S01]  /*a530*/  SHF.R.U32.HI R4, RZ, UR7, R5 ;  /* 0x00000007ff047c19 */ /* 0x000fe20008011605 */
[----:B------:R-:W-:-:S03]  /*a540*/  ULDC UR7, c[0x0][0x658] ;  /* 0x0001960000077ab9 */ /* 0x000fc60000000800 */
[--C-:B------:R-:W-:Y:S02]  /*a550*/  SHF.R.U64 R22, R23, UR7, R4.reuse ;  /* 0x0000000717167c19 */ /* 0x100fe40008001204 */
[----:B------:R-:W-:-:S03]  /*a560*/  SHF.R.U32.HI R25, RZ, UR7, R4 ;  /* 0x00000007ff197c19 */ /* 0x000fc60008011604 */
[----:B------:R-:W-:Y:S02]  /*a570*/  IMAD.MOV.U32 R4, RZ, RZ, R22 ;  /* 0x000000ffff047224 */ /* 0x000fe400078e0016 */
[----:B------:R-:W-:Y:S01]  /*a580*/  IMAD.MOV.U32 R5, RZ, RZ, R25 ;  /* 0x000000ffff057224 */ /* 0x000fe200078e0019 */
[----:B-1----:R-:W-:Y:S06]  /*a590*/  @!P0 BRA `(.L_x_240) ;  /* 0x0000000000288947 */ /* 0x002fec0003800000 */
[----:B------:R-:W-:Y:S02]  /*a5a0*/  ULDC UR7, c[0x0][0x64c] ;  /* 0x0001930000077ab9 */ /* 0x000fe40000000800 */
[----:B------:R-:W-:-:S05]  /*a5b0*/  IADD3 R5, P0, R22, UR7, RZ ;  /* 0x0000000716057c10 */ /* 0x000fca000ff1e0ff */
[----:B------:R-:W-:-:S04]  /*a5c0*/  IMAD.X R25, RZ, RZ, R25, P0 ;  /* 0x000000ffff197224 */ /* 0x000fc800000e0619 */
[----:B------:R-:W-:-:S04]  /*a5d0*/  IMAD.WIDE.U32 R6, R25, UR10, RZ ;  /* 0x0000000a19067c25 */ /* 0x000fc8000f8e00ff */
[----:B------:R-:W-:-:S04]  /*a5e0*/  IMAD.WIDE.U32 R6, P0, R5, UR11, R6 ;  /* 0x0000000b05067c25 */ /* 0x000fc8000f800006 */
[----:B------:R-:W-:Y:S01]  /*a5f0*/  IMAD.WIDE.U32 R4, R5, UR10, RZ ;  /* 0x0000000a05047c25 */ /* 0x000fe2000f8e00ff */
[----:B------:R-:W-:-:S04]  /*a600*/  MOV R4, R7 ;  /* 0x0000000700047202 */ /* 0x000fc80000000f00 */
[----:B------:R-:W-:Y:S01]  /*a610*/  IADD3 RZ, P1, R5, R6, RZ ;  /* 0x0000000605ff7210 */ /* 0x000fe20007f3e0ff */
[----:B------:R-:W-:-:S04]  /*a620*/  IMAD.X R5, RZ, RZ, RZ, P0 ;  /* 0x000000ffff057224 */ /* 0x000fc800000e06ff */
[----:B------:R-:W-:-:S08]  /*a630*/  IMAD.WIDE.U32.X R4, R25, UR11, R4, P1 ;  /* 0x0000000b19047c25 */ /* 0x000fd000088e0404 */
.L_x_240:
[----:B------:R-:W-:Y:S01]  /*a640*/  ISETP.NE.AND P0, PT, R2, 0x1, PT ;  /* 0x000000010200780c */ /* 0x000fe20003f05270 */
[----:B------:R-:W-:Y:S01]  /*a650*/  ULDC UR7, c[0x0][0x648] ;  /* 0x0001920000077ab9 */ /* 0x000fe20000000800 */
[----:B------:R-:W-:Y:S01]  /*a660*/  LOP3.LUT R23, R23, UR6, RZ, 0xc0, !PT ;  /* 0x0000000617177c12 */ /* 0x000fe2000f8ec0ff */
[----:B--2---:R-:W-:Y:S01]  /*a670*/  IMAD.MOV R24, RZ, RZ, -R24 ;  /* 0x000000ffff187224 */ /* 0x004fe200078e0a18 */
[----:B------:R-:W-:Y:S01]  /*a680*/  SHF.R.U64 R4, R4, UR7, R5 ;  /* 0x0000000704047c19 */ /* 0x000fe20008001205 */
[----:B------:R-:W-:Y:S01]  /*a690*/  ULDC UR7, c[0x0][0x638] ;  /* 0x00018e0000077ab9 */ /* 0x000fe20000000800 */
[----:B------:R-:W-:Y:S01]  /*a6a0*/  LOP3.LUT R7, R20, UR4, RZ, 0xc0, !PT ;  /* 0x0000000414077c12 */ /* 0x000fe2000f8ec0ff */
[----:B------:R-:W-:Y:S02]  /*a6b0*/  ULDC UR8, c[0x0][0x610] ;  /* 0x0001840000087ab9 */ /* 0x000fe40000000800 */
[----:B------:R-:W-:Y:S02]  /*a6c0*/  IMAD.MOV R5, RZ, RZ, -R4 ;  /* 0x000000ffff057224 */ /* 0x000fe400078e0a04 */
[----:B------:R-:W-:-:S02]  /*a6d0*/  IMAD R4, R4, UR5, R23 ;  /* 0x0000000504047c24 */ /* 0x000fc4000f8e0217 */
[----:B0-----:R-:W-:Y:S02]  /*a6e0*/  @P0 IMAD R19, R21, R24, R14 ;  /* 0x0000001815130224 */ /* 0x001fe400078e020e */
[----:B------:R-:W-:Y:S01]  /*a6f0*/  IMAD R22, R5, UR7, R22 ;  /* 0x0000000705167c24 */ /* 0x000fe2000f8e0216 */
[----:B------:R-:W-:Y:S01]  /*a700*/  ULDC UR7, c[0x0][0x600] ;  /* 0x0001800000077ab9 */ /* 0x000fe20000000800 */
[----:B------:R-:W-:Y:S02]  /*a710*/  IMAD R20, R4, UR8, R19 ;  /* 0x0000000804147c24 */ /* 0x000fe4000f8e0213 */
[----:B------:R-:W-:Y:S02]  /*a720*/  IMAD R5, R22, UR7, R7 ;  /* 0x0000000716057c24 */ /* 0x000fe4000f8e0207 */
[----:B------:R-:W-:Y:S02]  /*a730*/  IMAD.MOV.U32 R4, RZ, RZ, 0x1 ;  /* 0x00000001ff047424 */ /* 0x000fe400078e00ff */
[----:B------:R-:W-:Y:S01]  /*a740*/  IMAD.MOV.U32 R7, RZ, RZ, R15 ;  /* 0x000000ffff077224 */ /* 0x000fe200078e000f */
[----:B------:R-:W-:-:S02]  /*a750*/  SEL R19, R5, R20, !P0 ;  /* 0x0000001405137207 */ /* 0x000fc40004000000 */
[----:B------:R-:W-:-:S07]  /*a760*/  SEL R20, R20, R5, !P0 ;  /* 0x0000000514147207 */ /* 0x000fce0004000000 */
.L_x_238:
[----:B------:R-:W-:Y:S05]  /*a770*/  BSYNC B1 ;  /* 0x0000000000017941 */ /* 0x000fea0003800000 */
.L_x_237:
[----:B------:R-:W-:-:S13]  /*a780*/  LOP3.LUT P0, RZ, R4, 0xff, RZ, 0xc0, !PT ;  /* 0x000000ff04ff7812 */ /* 0x000fda000780c0ff */
[----:B------:R-:W-:Y:S05]  /*a790*/  @P0 BRA `(.L_x_241) ;  /* 0xfffffff4000c0947 */ /* 0x000fea000383ffff */
[----:B------:R-:W-:Y:S05]  /*a7a0*/  BSYNC B0 ;  /* 0x0000000000007941 */ /* 0x000fea0003800000 */
.L_x_230:
[----:B------:R-:W-:-:S03]  /*a7b0*/  UMOV UR7, 0xffffffff ;  /* 0xffffffff00077882 */ /* 0x000fc60000000000 */
[----:B------:R-:W-:Y:S05]  /*a7c0*/  BRA.DIV UR7, `(.L_x_242) ;  /* 0x0000000207f07947 */ /* 0x000fea000b800000 */
[----:B------:R-:W-:-:S13]  /*a7d0*/  ELECT P6, URZ, PT ;  /* 0x00000000003f782f */ /* 0x000fda00038c0000 */
.L_x_255:
[----:B------:R-:W-:Y:S04]  /*a7e0*/  BSSY B0, `(.L_x_243) ;  /* 0x0000022000007945 */ /* 0x000fe80003800000 */
[----:B------:R-:W-:Y:S05]  /*a7f0*/  @!P6 BRA `(.L_x_244) ;  /* 0x000000000080e947 */ /* 0x000fea0003800000 */
[----:B------:R-:W-:-:S04]  /*a800*/  LOP3.LUT R18, R18, 0x2, RZ, 0xfc, !PT ;  /* 0x0000000212127812 */ /* 0x000fc800078efcff */
[----:B------:R-:W-:-:S13]  /*a810*/  ISETP.NE.AND P0, PT, R18, 0x3, PT ;  /* 0x000000031200780c */ /* 0x000fda0003f05270 */
[----:B------:R-:W-:Y:S05]  /*a820*/  @!P0 BRA `(.L_x_245) ;  /* 0x0000000000048947 */ /* 0x000fea0003800000 */
[----:B------:R-:W-:Y:S01]  /*a830*/  BPT.TRAP 0x1 ;  /* 0x000000040000795c */ /* 0x000fe20000300000 */
.L_x_245:
[----:B------:R-:W0:Y:S01]  /*a840*/  S2R R5, SR_CgaCtaId ;  /* 0x0000000000057919 */ /* 0x000e220000008800 */
[----:B------:R-:W-:Y:S02]  /*a850*/  MOV R0, 0x400 ;  /* 0x0000040000007802 */ /* 0x000fe40000000f00 */
[----:B------:R-:W-:Y:S02]  /*a860*/  SHF.L.U32 R2, R3, 0x1f, RZ ;  /* 0x0000001f03027819 */ /* 0x000fe400000006ff */
[----:B0-----:R-:W-:-:S05]  /*a870*/  LEA R5, R5, R0, 0x18 ;  /* 0x0000000005057211 */ /* 0x001fca00078ec0ff */
[----:B------:R-:W-:-:S04]  /*a880*/  VIADD R5, R5, 0x18 ;  /* 0x0000001805057836 */ /* 0x000fc80000000000 */
[C---:B------:R-:W-:Y:S01]  /*a890*/  IMAD R7, R8.reuse, 0x8, R5 ;  /* 0x0000000808077824 */ /* 0x040fe200078e0205 */
[----:B------:R-:W-:-:S03]  /*a8a0*/  IADD3 R8, R8, 0x1, RZ ;  /* 0x0000000108087810 */ /* 0x000fc60007ffe0ff */
[----:B------:R-:W0:Y:S01]  /*a8b0*/  SYNCS.PHASECHK.TRANS64.TRYWAIT P0, [R7+URZ], R2 ;  /* 0x00000002070075a7 */ /* 0x000e22000800017f */
[----:B------:R-:W-:-:S04]  /*a8c0*/  ISETP.NE.AND P1, PT, R8, 0x3, PT ;  /* 0x000000030800780c */ /* 0x000fc80003f25270 */
[----:B------:R-:W-:Y:S02]  /*a8d0*/  SEL R0, RZ, 0x1, P1 ;  /* 0x00000001ff007807 */ /* 0x000fe40000800000 */
[----:B------:R-:W-:Y:S02]  /*a8e0*/  SEL R8, R8, RZ, P1 ;  /* 0x000000ff08087207 */ /* 0x000fe40000800000 */
[----:B------:R-:W-:-:S03]  /*a8f0*/  LOP3.LUT R9, R3, R0, RZ, 0x3c, !PT ;  /* 0x0000000003097212 */ /* 0x000fc600078e3cff */
[----:B------:R-:W-:Y:S01]  /*a900*/  IMAD R4, R8, 0x8, R5 ;  /* 0x0000000808047824 */ /* 0x000fe200078e0205 */
[----:B------:R-:W-:Y:S01]  /*a910*/  SHF.L.U32 R3, R9, 0x1f, RZ ;  /* 0x0000001f09037819 */ /* 0x000fe200000006ff */
[----:B0-----:R-:W-:Y:S06]  /*a920*/  @!P0 BRA `(.L_x_246) ;  /* 0x0000000000b88947 */ /* 0x001fec0003800000 */
.L_x_256:
[----:B------:R-:W1:Y:S01]  /*a930*/  SYNCS.PHASECHK.TRANS64.TRYWAIT P0, [R4+URZ], R3 ;  /* 0x00000003040075a7 */ /* 0x000e62000800017f */
[----:B------:R-:W-:-:S05]  /*a940*/  VIADD R0, R8, 0x1 ;  /* 0x0000000108007836 */ /* 0x000fca0000000000 */
[----:B------:R-:W-:-:S04]  /*a950*/  ISETP.NE.AND P1, PT, R0, 0x3, PT ;  /* 0x000000030000780c */ /* 0x000fc80003f25270 */
[----:B0-----:R-:W-:Y:S02]  /*a960*/  SEL R2, RZ, 0x1, P1 ;  /* 0x00000001ff027807 */ /* 0x001fe40000800000 */
[----:B------:R-:W-:Y:S02]  /*a970*/  SEL R0, R0, RZ, P1 ;  /* 0x000000ff00007207 */ /* 0x000fe40000800000 */
[----:B------:R-:W-:Y:S01]  /*a980*/  LOP3.LUT R2, R9, R2, RZ, 0x3c, !PT ;  /* 0x0000000209027212 */ /* 0x000fe200078e3cff */
[----:B-1----:R-:W-:Y:S06]  /*a990*/  @!P0 BRA `(.L_x_247) ;  /* 0x0000000000b08947 */ /* 0x002fec0003800000 */
.L_x_257:
[----:B------:R-:W-:Y:S01]  /*a9a0*/  IMAD R5, R0, 0x8, R5 ;  /* 0x0000000800057824 */ /* 0x000fe200078e0205 */
[----:B------:R-:W-:-:S07]  /*a9b0*/  SHF.L.U32 R0, R2, 0x1f, RZ ;  /* 0x0000001f02007819 */ /* 0x000fce00000006ff */
.L_x_248:
[----:B-1----:R1:W2:Y:S02]  /*a9c0*/  SYNCS.PHASECHK.TRANS64.TRYWAIT P0, [R5+URZ], R0 ;  /* 0x00000000050075a7 */ /* 0x0022a4000800017f */
[----:B--2---:R-:W-:Y:S05]  /*a9d0*/  @!P0 NANOSLEEP.SYNCS 0x989680 ;  /* 0x009896800000895d */ /* 0x004fea0003900000 */
[----:B------:R-:W2:Y:S02]  /*a9e0*/  @!P0 SYNCS.PHASECHK.TRANS64 P0, [R5+URZ], R0 ;  /* 0x00000000050085a7 */ /* 0x000ea4000800007f */
[----:B--2---:R-:W-:Y:S05]  /*a9f0*/  @!P0 BRA `(.L_x_248) ;  /* 0xfffffffc00f08947 */ /* 0x004fea000383ffff */
.L_x_244:
[----:B------:R-:W-:Y:S05]  /*aa00*/  BSYNC B0 ;  /* 0x0000000000007941 */ /* 0x000fea0003800000 */
.L_x_243:
[----:B------:R-:W-:Y:S05]  /*aa10*/  EXIT ;  /* 0x000000000000794d */ /* 0x000fea0003800000 */
.L_x_21:
[----:B-1----:R1:W2:Y:S02]  /*aa20*/  SYNCS.PHASECHK.TRANS64.TRYWAIT P1, [R3+URZ], R0 ;  /* 0x00000000030075a7 */ /* 0x0022a4000802017f */
[----:B--2---:R-:W-:Y:S05]  /*aa30*/  @!P1 NANOSLEEP.SYNCS 0x989680 ;  /* 0x009896800000995d */ /* 0x004fea0003900000 */
[----:B------:R-:W2:Y:S02]  /*aa40*/  @!P1 SYNCS.PHASECHK.TRANS64 P1, [R3+URZ], R0 ;  /* 0x00000000030095a7 */ /* 0x000ea4000802007f */
[----:B--2---:R-:W-:Y:S05]  /*aa50*/  @!P1 BRA `(.L_x_21) ;  /* 0xfffffffc00f09947 */ /* 0x004fea000383ffff */
[----:B------:R-:W-:Y:S05]  /*aa60*/  BRA `(.L_x_20) ;  /* 0xffffff6c004c7947 */ /* 0x000fea000383ffff */
.L_x_26:
[----:B-1----:R1:W2:Y:S02]  /*aa70*/  SYNCS.PHASECHK.TRANS64.TRYWAIT P1, [R5+URZ], R4 ;  /* 0x00000004050075a7 */ /* 0x0022a4000802017f */
[----:B--2---:R-:W-:Y:S05]  /*aa80*/  @!P1 NANOSLEEP.SYNCS 0x989680 ;  /* 0x009896800000995d */ /* 0x004fea0003900000 */
[----:B------:R-:W2:Y:S02]  /*aa90*/  @!P1 SYNCS.PHASECHK.TRANS64 P1, [R5+URZ], R4 ;  /* 0x00000004050095a7 */ /* 0x000ea4000802007f */
[----:B--2---:R-:W-:Y:S05]  /*aaa0*/  @!P1 BRA `(.L_x_26) ;  /* 0xfffffffc00f09947 */ /* 0x004fea000383ffff */
[----:B------:R-:W-:Y:S05]  /*aab0*/  BRA `(.L_x_25) ;  /* 0xffffff74003c7947 */ /* 0x000fea000383ffff */
.L_x_231:
[----:B------:R-:W-:Y:S01]  /*aac0*/  BSSY B1, `(.L_x_249) ;  /* 0x0000006000017945 */ /* 0x000fe20003800000 */
[----:B------:R-:W-:-:S07]  /*aad0*/  IMAD.MOV.U32 R15, RZ, RZ, -0x1 ;  /* 0xffffffffff0f7424 */ /* 0x000fce00078e00ff */
[----:B------:R-:W-:Y:S05]  /*aae0*/  WARPSYNC.COLLECTIVE R15, `(.L_x_250) ;  /* 0x000000000f0c7348 */ /* 0x000fea0003c00000 */
[----:B------:R-:W-:Y:S02]  /*aaf0*/  ELECT P6, UR62, PT ;  /* 0x00000000003e782f */ /* 0x000fe400038c0000 */
[----:B------:R-:W-:Y:S01]  /*ab00*/  MOV R14, UR62 ;  /* 0x0000003e000e7c02 */ /* 0x000fe20008000f00 */
[----:B------:R-:W-:Y:S10]  /*ab10*/  ENDCOLLECTIVE ;  /* 0x000000000000791b */ /* 0x000ff40003800000 */
.L_x_250:
[----:B------:R-:W-:Y:S05]  /*ab20*/  BSYNC B1 ;  /* 0x0000000000017941 */ /* 0x000fea0003800000 */
.L_x_249:
[----:B------:R-:W-:Y:S05]  /*ab30*/  BRA `(.L_x_251) ;  /* 0xfffffff000307947 */ /* 0x000fea000383ffff */
.L_x_234:
[----:B0-----:R0:W1:Y:S02]  /*ab40*/  SYNCS.PHASECHK.TRANS64.TRYWAIT P0, [R21+URZ+0x18], R6 ;  /* 0x00001806150075a7 */ /* 0x001064000800017f */
[----:B-1----:R-:W-:Y:S05]  /*ab50*/  @!P0 NANOSLEEP.SYNCS 0x989680 ;  /* 0x009896800000895d */ /* 0x002fea0003900000 */
[----:B------:R-:W1:Y:S02]  /*ab60*/  @!P0 SYNCS.PHASECHK.TRANS64 P0, [R21+URZ+0x18], R6 ;  /* 0x00001806150085a7 */ /* 0x000e64000800007f */
[----:B-1----:R-:W-:Y:S05]  /*ab70*/  @!P0 BRA `(.L_x_234) ;  /* 0xfffffffc00f08947 */ /* 0x002fea000383ffff */
[----:B------:R-:W-:Y:S05]  /*ab80*/  BRA `(.L_x_252) ;  /* 0xfffffff0006c7947 */ /* 0x000fea000383ffff */
.L_x_242:
[----:B------:R-:W-:Y:S01]  /*ab90*/  BSSY B0, `(.L_x_253) ;  /* 0x0000006000007945 */ /* 0x000fe20003800000 */
[----:B------:R-:W-:-:S07]  /*aba0*/  IMAD.MOV.U32 R15, RZ, RZ, -0x1 ;  /* 0xffffffffff0f7424 */ /* 0x000fce00078e00ff */
[----:B------:R-:W-:Y:S05]  /*abb0*/  WARPSYNC.COLLECTIVE R15, `(.L_x_254) ;  /* 0x000000000f0c7348 */ /* 0x000fea0003c00000 */
[----:B------:R-:W-:Y:S02]  /*abc0*/  ELECT P6, UR62, PT ;  /* 0x00000000003e782f */ /* 0x000fe400038c0000 */
[----:B------:R-:W-:Y:S01]  /*abd0*/  MOV R14, UR62 ;  /* 0x0000003e000e7c02 */ /* 0x000fe20008000f00 */
[----:B------:R-:W-:Y:S10]  /*abe0*/  ENDCOLLECTIVE ;  /* 0x000000000000791b */ /* 0x000ff40003800000 */
.L_x_254:
[----:B------:R-:W-:Y:S05]  /*abf0*/  BSYNC B0 ;  /* 0x0000000000007941 */ /* 0x000fea0003800000 */
.L_x_253:
[----:B------:R-:W-:Y:S05]  /*ac00*/  BRA `(.L_x_255) ;  /* 0xfffffff800f47947 */ /* 0x000fea000383ffff */
.L_x_246:
[----:B0-----:R0:W1:Y:S02]  /*ac10*/  SYNCS.PHASECHK.TRANS64.TRYWAIT P0, [R7+URZ], R2 ;  /* 0x00000002070075a7 */ /* 0x001064000800017f */
[----:B-1----:R-:W-:Y:S05]  /*ac20*/  @!P0 NANOSLEEP.SYNCS 0x989680 ;  /* 0x009896800000895d */ /* 0x002fea0003900000 */
[----:B------:R-:W1:Y:S02]  /*ac30*/  @!P0 SYNCS.PHASECHK.TRANS64 P0, [R7+URZ], R2 ;  /* 0x00000002070085a7 */ /* 0x000e64000800007f */
[----:B-1----:R-:W-:Y:S05]  /*ac40*/  @!P0 BRA `(.L_x_246) ;  /* 0xfffffffc00f08947 */ /* 0x002fea000383ffff */
[----:B------:R-:W-:Y:S05]  /*ac50*/  BRA `(.L_x_256) ;  /* 0xfffffffc00347947 */ /* 0x000fea000383ffff */
.L_x_247:
[----:B0-----:R0:W1:Y:S02]  /*ac60*/  SYNCS.PHASECHK.TRANS64.TRYWAIT P0, [R4+URZ], R3 ;  /* 0x00000003040075a7 */ /* 0x001064000800017f */
[----:B-1----:R-:W-:Y:S05]  /*ac70*/  @!P0 NANOSLEEP.SYNCS 0x989680 ;  /* 0x009896800000895d */ /* 0x002fea0003900000 */
[----:B------:R-:W1:Y:S02]  /*ac80*/  @!P0 SYNCS.PHASECHK.TRANS64 P0, [R4+URZ], R3 ;  /* 0x00000003040085a7 */ /* 0x000e64000800007f */
[----:B-1----:R-:W-:Y:S05]  /*ac90*/  @!P0 BRA `(.L_x_247) ;  /* 0xfffffffc00f08947 */ /* 0x002fea000383ffff */
[----:B------:R-:W-:Y:S05]  /*aca0*/  BRA `(.L_x_257) ;  /* 0xfffffffc003c7947 */ /* 0x000fea000383ffff */
.L_x_258:
[----:B------:R-:W-:-:S00]  /*acb0*/  BRA `(.L_x_258) ;  /* 0xfffffffc00fc7947 */ /* 0x000fc0000383ffff */
[----:B------:R-:W-:-:S00]  /*acc0*/  NOP ;  /* 0x0000000000007918 */ /* 0x000fc00000000000 */
        /* <DEDUP_REMOVED lines=11> */
.L_x_259:


//--------------------- .nv.global.init           --------------------------
	.section	.nv.global.init,"aw",@progbits
.nv.global.init:
	.type		$str$22,@object
	.size		$str$22,($str$23 - $str$22)
$str$22:
        /*0000*/ 	.byte	0x6b, 0x5f, 0x74, 0x69, 0x6c, 0x65, 0x5f, 0x63, 0x6f, 0x75, 0x6e, 0x74, 0x20, 0x3e, 0x3d, 0x20
        /*0010*/ 	.byte	0x31, 0x00
	.type		$str$23,@object
	.size		$str$23,(__unnamed_1 - $str$23)
$str$23:
        /*0012*/ 	.byte	0x2f, 0x74, 0x6d, 0x70, 0x2f, 0x63, 0x75, 0x74, 0x6c, 0x61, 0x73, 0x73, 0x5f, 0x73, 0x77, 0x65
        /*0022*/ 	.byte	0x65, 0x70, 0x5f, 0x73, 0x72, 0x63, 0x2f, 0x69, 0x6e, 0x63, 0x6c, 0x75, 0x64, 0x65, 0x2f, 0x63
        /*0032*/ 	.byte	0x75, 0x74, 0x6c, 0x61, 0x73, 0x73, 0x2f, 0x67, 0x65, 0x6d, 0x6d, 0x2f, 0x63, 0x6f, 0x6c, 0x6c
        /*0042*/ 	.byte	0x65, 0x63, 0x74, 0x69, 0x76, 0x65, 0x2f, 0x73, 0x6d, 0x39, 0x30, 0x5f, 0x6d, 0x6d, 0x61, 0x5f
        /*0052*/ 	.byte	0x74, 0x6d, 0x61, 0x5f, 0x67, 0x6d, 0x6d, 0x61, 0x5f, 0x73, 0x73, 0x5f, 0x77, 0x61, 0x72, 0x70
        /*0062*/ 	.byte	0x73, 0x70, 0x65, 0x63, 0x69, 0x61, 0x6c, 0x69, 0x7a, 0x65, 0x64, 0x2e, 0x68, 0x70, 0x70, 0x00
	.type		__unnamed_1,@object
	.size		__unnamed_1,(.L_0 - __unnamed_1)
__unnamed_1:
        /*0072*/ 	.byte	0x76, 0x6f, 0x69, 0x64, 0x20, 0x63, 0x75, 0x74, 0x6c, 0x61, 0x73, 0x73, 0x3a, 0x3a, 0x67, 0x65
        /* <DEDUP_REMOVED lines=180> */
        /*0bc2*/ 	.byte	0x69, 0x74, 0x79, 0x5d, 0x00
.L_0:


//--------------------- .nv.shared._ZN7cutlass13device_kernelINS_4gemm6kernel13GemmUniversalIN4cute5tupleIJiiiiEEENS1_10collective13CollectiveMmaINS1_34MainloopSm90TmaGmmaWarpSpecializedILi3ENS5_IJNS4_1CILi2EEENSA_ILi1EEESC_EEENS1_35KernelTmaWarpSpecializedCooperativeEEENS5_IJNSA_ILi192EEENSA_ILi96EEENSA_ILi128EEEEEENS_6half_tENS5_IJlSC_lEEESK_SL_NS4_8TiledMMAINS4_8MMA_AtomIJNS4_4SM904GMMA25MMA_64x96x16_F32F16F16_SSILNSP_5MajorE0ELSR_0ELNSP_7ScaleInE1ELSS_1EEEEEENS4_6LayoutISD_NS5_IJSC_NSA_ILi0EEESW_EEEEENS5_IJNS4_10UnderscoreESZ_SZ_EEEEENS4_13SM90_TMA_LOADENS4_14ComposedLayoutINS4_7SwizzleILi3ELi4ELi3EEENS4_18smem_ptr_flag_bitsILi16EEENSV_INS5_IJNSA_ILi8EEENSA_ILi64EEEEEENS5_IJS19_SC_EEEEEEEvNS4_8identityENS4_23SM90_TMA_LOAD_MULTICASTES1D_vS1E_EENS_8epilogue10collective6detail29Sm90TmaWarpSpecializedAdapterINS1I_15DefaultEpilogueISK_SL_SL_NS1H_6thread17LinearCombinationISK_Li1EffLNS1M_9ScaleType4KindE0ELNS_15FloatRoundStyleE2ESK_EENS1_15EpilogueDefaultEEEEEvvEEEEvNT_6ParamsE --------------------------
	.section	.nv.shared._ZN7cutlass13device_kernelINS_4gemm6kernel13GemmUniversalIN4cute5tupleIJiiiiEEENS1_10collective13CollectiveMmaINS1_34MainloopSm90TmaGmmaWarpSpecializedILi3ENS5_IJNS4_1CILi2EEENSA_ILi1EEESC_EEENS1_35KernelTmaWarpSpecializedCooperativeEEENS5_IJNSA_ILi192EEENSA_ILi96EEENSA_ILi128EEEEEENS_6half_tENS5_IJlSC_lEEESK_SL_NS4_8TiledMMAINS4_8MMA_AtomIJNS4_4SM904GMMA25MMA_64x96x16_F32F16F16_SSILNSP_5MajorE0ELSR_0ELNSP_7ScaleInE1ELSS_1EEEEEENS4_6LayoutISD_NS5_IJSC_NSA_ILi0EEESW_EEEEENS5_IJNS4_10UnderscoreESZ_SZ_EEEEENS4_13SM90_TMA_LOADENS4_14ComposedLayoutINS4_7SwizzleILi3ELi4ELi3EEENS4_18smem_ptr_flag_bitsILi16EEENSV_INS5_IJNSA_ILi8EEENSA_ILi64EEEEEENS5_IJS19_SC_EEEEEEEvNS4_8identityENS4_23SM90_TMA_LOAD_MULTICASTES1D_vS1E_EENS_8epilogue10collective6detail29Sm90TmaWarpSpecializedAdapterINS1I_15DefaultEpilogueISK_SL_SL_NS1H_6thread17LinearCombinationISK_Li1EffLNS1M_9ScaleType4KindE0ELNS_15FloatRoundStyleE2ESK_EENS1_15EpilogueDefaultEEEEEvvEEEEvNT_6ParamsE,"aw",@nobits
	.sectionflags	@""
	.align	16
	.zero		1024


//--------------------- .nv.shared.reserved.0     --------------------------
	.section	.nv.shared.reserved.0,"aw",@nobits
	.weak		__nv_reservedSMEM_offset_0_alias
	.size		__nv_reservedSMEM_offset_0_alias, 0, 0
	.other		__nv_reservedSMEM_offset_0_alias,@"STO_CUDA_RESERVED_SHARED STV_DEFAULT"
__nv_reservedSMEM_offset_0_alias:
	.zero		0


//--------------------- .nv.global                --------------------------
	.section	.nv.global,"aw",@nobits
.nv.global:
	.type		_ZN40_INTERNAL_71c50c8d_4_k_cu_f9b73b81_176754cute1_E,@object
	.size		_ZN40_INTERNAL_71c50c8d_4_k_cu_f9b73b81_176754cute1_E,(_ZN40_INTERNAL_71c50c8d_4_k_cu_f9b73b81_176754cuda3std3__45__cpo6cbeginE - _ZN40_INTERNAL_71c50c8d_4_k_cu_f9b73b81_176754cute1_E)
_ZN40_INTERNAL_71c50c8d_4_k_cu_f9b73b81_176754cute1_E:
	.zero		1
	.type		_ZN40_INTERNAL_71c50c8d_4_k_cu_f9b73b81_176754cuda3std3__45__cpo6cbeginE,@object
	.size		_ZN40_INTERNAL_71c50c8d_4_k_cu_f9b73b81_176754cuda3std3__45__cpo6cbeginE,(_ZN40_INTERNAL_71c50c8d_4_k_cu_f9b73b81_176754cuda3std3__48in_placeE - _ZN40_INTERNAL_71c50c8d_4_k_cu_f9b73b81_176754cuda3std3__45__cpo6cbeginE)
_ZN40_INTERNAL_71c50c8d_4_k_cu_f9b73b81_176754cuda3std3__45__cpo6cbeginE:
	.zero		1
	.type		_ZN40_INTERNAL_71c50c8d_4_k_cu_f9b73b81_176754cuda3std3__48in_placeE,@object
	.size		_ZN40_INTERNAL_71c50c8d_4_k_cu_f9b73b81_176754cuda3std3__48in_placeE,(_ZN40_INTERNAL_71c50c8d_4_k_cu_f9b73b81_176754cuda3std6ranges3__45__cpo9iter_moveE - _ZN40_INTERNAL_71c50c8d_4_k_cu_f9b73b81_176754cuda3std3__48in_placeE)
_ZN40_INTERNAL_71c50c8d_4_k_cu_f9b73b81_176754cuda3std3__48in_placeE:
	.zero		1
	.type		_ZN40_INTERNAL_71c50c8d_4_k_cu_f9b73b81_176754cuda3std6ranges3__45__cpo9iter_moveE,@object
	.size		_ZN40_INTERNAL_71c50c8d_4_k_cu_f9b73b81_176754cuda3std6ranges3__45__cpo9iter_moveE,(_ZN40_INTERNAL_71c50c8d_4_k_cu_f9b73b81_176754cuda3std3__45__cpo5beginE - _ZN40_INTERNAL_71c50c8d_4_k_cu_f9b73b81_176754cuda3std6ranges3__45__cpo9iter_moveE)
_ZN40_INTERNAL_71c50c8d_4_k_cu_f9b73b81_176754cuda3std6ranges3__45__cpo9iter_moveE:
	.zero		1
	.type		_ZN40_INTERNAL_71c50c8d_4_k_cu_f9b73b81_176754cuda3std3__45__cpo5beginE,@object
	.size		_ZN40_INTERNAL_71c50c8d_4_k_cu_f9b73b81_176754cuda3std3__45__cpo5beginE,(_ZN40_INTERNAL_71c50c8d_4_k_cu_f9b73b81_176754cuda3std3__442_GLOBAL__N__71c50c8d_4_k_cu_f9b73b81_176756ignoreE - _ZN40_INTERNAL_71c50c8d_4_k_cu_f9b73b81_176754cuda3std3__45__cpo5beginE)
_ZN40_INTERNAL_71c50c8d_4_k_cu_f9b73b81_176754cuda3std3__45__cpo5beginE:
	.zero		1
	.type		_ZN40_INTERNAL_71c50c8d_4_k_cu_f9b73b81_176754cuda3std3__442_GLOBAL__N__71c50c8d_4_k_cu_f9b73b81_176756ignoreE,@object
	.size		_ZN40_INTERNAL_71c50c8d_4_k_cu_f9b73b81_176754cuda3std3__442_GLOBAL__N__71c50c8d_4_k_cu_f9b73b81_176756ignoreE,(_ZN40_INTERNAL_71c50c8d_4_k_cu_f9b73b81_176754cute7productE - _ZN40_INTERNAL_71c50c8d_4_k_cu_f9b73b81_176754cuda3std3__442_GLOBAL__N__71c50c8d_4_k_cu_f9b73b81_176756ignoreE)
_ZN40_INTERNAL_71c50c8d_4_k_cu_f9b73b81_176754cuda3std3__442_GLOBAL__N__71c50c8d_4_k_cu_f9b73b81_176756ignoreE:
	.zero		1
	.type		_ZN40_INTERNAL_71c50c8d_4_k_cu_f9b73b81_176754cute7productE,@object
	.size		_ZN40_INTERNAL_71c50c8d_4_k_cu_f9b73b81_176754cute7productE,(_ZN40_INTERNAL_71c50c8d_4_k_cu_f9b73b81_176754cuda3std3__45__cpo3endE - _ZN40_INTERNAL_71c50c8d_4_k_cu_f9b73b81_176754cute7productE)
_ZN40_INTERNAL_71c50c8d_4_k_cu_f9b73b81_176754cute7productE:
	.zero		1
	.type		_ZN40_INTERNAL_71c50c8d_4_k_cu_f9b73b81_176754cuda3std3__45__cpo3endE,@object
	.size		_ZN40_INTERNAL_71c50c8d_4_k_cu_f9b73b81_176754cuda3std3__45__cpo3endE,(_ZN40_INTERNAL_71c50c8d_4_k_cu_f9b73b81_176754cuda3std3__419piecewise_constructE - _ZN40_INTERNAL_71c50c8d_4_k_cu_f9b73b81_176754cuda3std3__45__cpo3endE)
_ZN40_INTERNAL_71c50c8d_4_k_cu_f9b73b81_176754cuda3std3__45__cpo3endE:
	.zero		1
	.type		_ZN40_INTERNAL_71c50c8d_4_k_cu_f9b73b81_176754cuda3std3__419piecewise_constructE,@object
	.size		_ZN40_INTERNAL_71c50c8d_4_k_cu_f9b73b81_176754cuda3std3__419piecewise_constructE,(_ZN40_INTERNAL_71c50c8d_4_k_cu_f9b73b81_176754cuda3std3__45__cpo4cendE - _ZN40_INTERNAL_71c50c8d_4_k_cu_f9b73b81_176754cuda3std3__419piecewise_constructE)
_ZN40_INTERNAL_71c50c8d_4_k_cu_f9b73b81_176754cuda3std3__419piecewise_constructE:
	.zero		1
	.type		_ZN40_INTERNAL_71c50c8d_4_k_cu_f9b73b81_176754cuda3std3__45__cpo4cendE,@object
	.size		_ZN40_INTERNAL_71c50c8d_4_k_cu_f9b73b81_176754cuda3std3__45__cpo4cendE,(_ZN40_INTERNAL_71c50c8d_4_k_cu_f9b73b81_176754cuda3std6ranges3__45__cpo4swapE - _ZN40_INTERNAL_71c50c8d_4_k_cu_f9b73b81_176754cuda3std3__45__cpo4cendE)
_ZN40_INTERNAL_71c50c8d_4_k_cu_f9b73b81_176754cuda3std3__45__cpo4cendE:
	.zero		1
	.type		_ZN40_INTERNAL_71c50c8d_4_k_cu_f9b73b81_176754cuda3std6ranges3__45__cpo4swapE,@object
	.size		_ZN40_INTERNAL_71c50c8d_4_k_cu_f9b73b81_176754cuda3std6ranges3__45__cpo4swapE,(.L_8 - _ZN40_INTERNAL_71c50c8d_4_k_cu_f9b73b81_176754cuda3std6ranges3__45__cpo4swapE)
_ZN40_INTERNAL_71c50c8d_4_k_cu_f9b73b81_176754cuda3std6ranges3__45__cpo4swapE:
	.zero		1
.L_8:


//--------------------- .nv.constant0._ZN7cutlass13device_kernelINS_4gemm6kernel13GemmUniversalIN4cute5tupleIJiiiiEEENS1_10collective13CollectiveMmaINS1_34MainloopSm90TmaGmmaWarpSpecializedILi3ENS5_IJNS4_1CILi2EEENSA_ILi1EEESC_EEENS1_35KernelTmaWarpSpecializedCooperativeEEENS5_IJNSA_ILi192EEENSA_ILi96EEENSA_ILi128EEEEEENS_6half_tENS5_IJlSC_lEEESK_SL_NS4_8TiledMMAINS4_8MMA_AtomIJNS4_4SM904GMMA25MMA_64x96x16_F32F16F16_SSILNSP_5MajorE0ELSR_0ELNSP_7ScaleInE1ELSS_1EEEEEENS4_6LayoutISD_NS5_IJSC_NSA_ILi0EEESW_EEEEENS5_IJNS4_10UnderscoreESZ_SZ_EEEEENS4_13SM90_TMA_LOADENS4_14ComposedLayoutINS4_7SwizzleILi3ELi4ELi3EEENS4_18smem_ptr_flag_bitsILi16EEENSV_INS5_IJNSA_ILi8EEENSA_ILi64EEEEEENS5_IJS19_SC_EEEEEEEvNS4_8identityENS4_23SM90_TMA_LOAD_MULTICASTES1D_vS1E_EENS_8epilogue10collective6detail29Sm90TmaWarpSpecializedAdapterINS1I_15DefaultEpilogueISK_SL_SL_NS1H_6thread17LinearCombinationISK_Li1EffLNS1M_9ScaleType4KindE0ELNS_15FloatRoundStyleE2ESK_EENS1_15EpilogueDefaultEEEEEvvEEEEvNT_6ParamsE --------------------------
	.section	.nv.constant0._ZN7cutlass13device_kernelINS_4gemm6kernel13GemmUniversalIN4cute5tupleIJiiiiEEENS1_10collective13CollectiveMmaINS1_34MainloopSm90TmaGmmaWarpSpecializedILi3ENS5_IJNS4_1CILi2EEENSA_ILi1EEESC_EEENS1_35KernelTmaWarpSpecializedCooperativeEEENS5_IJNSA_ILi192EEENSA_ILi96EEENSA_ILi128EEEEEENS_6half_tENS5_IJlSC_lEEESK_SL_NS4_8TiledMMAINS4_8MMA_AtomIJNS4_4SM904GMMA25MMA_64x96x16_F32F16F16_SSILNSP_5MajorE0ELSR_0ELNSP_7ScaleInE1ELSS_1EEEEEENS4_6LayoutISD_NS5_IJSC_NSA_ILi0EEESW_EEEEENS5_IJNS4_10UnderscoreESZ_SZ_EEEEENS4_13SM90_TMA_LOADENS4_14ComposedLayoutINS4_7SwizzleILi3ELi4ELi3EEENS4_18smem_ptr_flag_bitsILi16EEENSV_INS5_IJNSA_ILi8EEENSA_ILi64EEEEEENS5_IJS19_SC_EEEEEEEvNS4_8identityENS4_23SM90_TMA_LOAD_MULTICASTES1D_vS1E_EENS_8epilogue10collective6detail29Sm90TmaWarpSpecializedAdapterINS1I_15DefaultEpilogueISK_SL_SL_NS1H_6thread17LinearCombinationISK_Li1EffLNS1M_9ScaleType4KindE0ELNS_15FloatRoundStyleE2ESK_EENS1_15EpilogueDefaultEEEEEvvEEEEvNT_6ParamsE,"a",@progbits
	.sectionflags	@""
	.align	4
.nv.constant0._ZN7cutlass13device_kernelINS_4gemm6kernel13GemmUniversalIN4cute5tupleIJiiiiEEENS1_10collective13CollectiveMmaINS1_34MainloopSm90TmaGmmaWarpSpecializedILi3ENS5_IJNS4_1CILi2EEENSA_ILi1EEESC_EEENS1_35KernelTmaWarpSpecializedCooperativeEEENS5_IJNSA_ILi192EEENSA_ILi96EEENSA_ILi128EEEEEENS_6half_tENS5_IJlSC_lEEESK_SL_NS4_8TiledMMAINS4_8MMA_AtomIJNS4_4SM904GMMA25MMA_64x96x16_F32F16F16_SSILNSP_5MajorE0ELSR_0ELNSP_7ScaleInE1ELSS_1EEEEEENS4_6LayoutISD_NS5_IJSC_NSA_ILi0EEESW_EEEEENS5_IJNS4_10UnderscoreESZ_SZ_EEEEENS4_13SM90_TMA_LOADENS4_14ComposedLayoutINS4_7SwizzleILi3ELi4ELi3EEENS4_18smem_ptr_flag_bitsILi16EEENSV_INS5_IJNSA_ILi8EEENSA_ILi64EEEEEENS5_IJS19_SC_EEEEEEEvNS4_8identityENS4_23SM90_TMA_LOAD_MULTICASTES1D_vS1E_EENS_8epilogue10collective6detail29Sm90TmaWarpSpecializedAdapterINS1I_15DefaultEpilogueISK_SL_SL_NS1H_6thread17LinearCombinationISK_Li1EffLNS1M_9ScaleType4KindE0ELNS_15FloatRoundStyleE2ESK_EENS1_15EpilogueDefaultEEEEEvvEEEEvNT_6ParamsE:
	.zero		1664


//--------------------- SYMBOLS --------------------------

	.type		.nv.reservedSmem.offset0,@object
	.size		.nv.reservedSmem.offset0,0x4
	.type		__assertfail,@function
